def matmul_kernel(
    a_ptr,
    b_ptr,
    c_ptr,
    M,
    N,
    K,
    stride_am,
    stride_ak,
    stride_bk,
    stride_bn,
    stride_cm,
    stride_cn,
    BLOCK_M: tl.constexpr,
    BLOCK_N: tl.constexpr,
    BLOCK_K: tl.constexpr,
    GROUP_M: tl.constexpr,
):
    pid = tl.program_id(axis=0)
    num_pid_m = tl.cdiv(M, BLOCK_M)
    num_pid_n = tl.cdiv(N, BLOCK_N)
    num_pid_in_group = GROUP_M * num_pid_n
    group_id = pid // num_pid_in_group
    first_pid_m = group_id * GROUP_M
    group_size_m = min(num_pid_m - first_pid_m, GROUP_M)
    pid_m = first_pid_m + ((pid % num_pid_in_group) % group_size_m)
    pid_n = (pid % num_pid_in_group) // group_size_m

    offs_am = (pid_m * BLOCK_M + tl.arange(0, BLOCK_M)) % M
    offs_bn = (pid_n * BLOCK_N + tl.arange(0, BLOCK_N)) % N
    offs_k = tl.arange(0, BLOCK_K)
    a_ptrs = a_ptr + offs_am[:, None] * stride_am + offs_k[None, :] * stride_ak
    b_ptrs = b_ptr + offs_k[:, None] * stride_bk + offs_bn[None, :] * stride_bn

    acc = tl.zeros((BLOCK_M, BLOCK_N), dtype=tl.float32)
    for kk in range(0, tl.cdiv(K, BLOCK_K)):
        a = tl.load(a_ptrs, mask=offs_k[None, :] < K - kk * BLOCK_K, other=0.0)
        b = tl.load(b_ptrs, mask=offs_k[:, None] < K - kk * BLOCK_K, other=0.0)
        acc = tl.dot(a, b, acc)
        a_ptrs += BLOCK_K * stride_ak
        b_ptrs += BLOCK_K * stride_bk

    c = acc.to(c_ptr.dtype.element_ty)
    offs_cm = pid_m * BLOCK_M + tl.arange(0, BLOCK_M)
    offs_cn = pid_n * BLOCK_N + tl.arange(0, BLOCK_N)
    c_ptrs = c_ptr + offs_cm[:, None] * stride_cm + offs_cn[None, :] * stride_cn
    mask = (offs_cm[:, None] < M) & (offs_cn[None, :] < N)
    tl.store(c_ptrs, c, mask=mask)

# config = {"BLOCK_K": 64, "BLOCK_M": 32, "BLOCK_N": 64, "GROUP_M": 8, "arch": "sm_90", "dtype": "fp8e4m3", "num_ctas": 1, "num_stages": 2, "num_warps": 8}
# arch = sm_90


// ===== COMPILED SASS (sm_90a) =====

	.target	sm_90a

	.elftype	@"ET_EXEC"


//--------------------- .note.nv.tkinfo           --------------------------
	.section	.note.nv.tkinfo,"",@"SHT_NOTE"
	.sectionflags	@"SHF_NOTE_NV_TKINFO"
	.tkinfo
        /*0018*/ 	.word	0x00000002
        /*0030*/ 	.string	""
        /*0030*/ 	.string	"ptxas"
        /*0030*/ 	.string	"Cuda compilation tools, release 13.0, V13.0.88"
        /*0030*/ 	.string	"Build cuda_13.0.r13.0/compiler.36424714_0"
        /*0030*/ 	.string	"-v  -suppress-debug-info  -lineinfo  -arch sm_90a "



//--------------------- .note.nv.cuinfo           --------------------------
	.section	.note.nv.cuinfo,"",@"SHT_NOTE"
	.sectionflags	@"SHF_NOTE_NV_CUINFO"
        /*0018*/ 	.short	0x0002
        /*001a*/ 	.short	0x005a
        /*001c*/ 	.short	0x0082
	.zero		2


//--------------------- .nv.info                  --------------------------
	.section	.nv.info,"",@"SHT_CUDA_INFO"
	.align	4


	//----- nvinfo : EIATTR_REGCOUNT
	.align		4
        /*0000*/ 	.byte	0x04, 0x2f
        /*0002*/ 	.short	(.L_1 - .L_0)
	.align		4
.L_0:
        /*0004*/ 	.word	index@(matmul_kernel)
        /*0008*/ 	.word	0x00000073


	//----- nvinfo : EIATTR_FRAME_SIZE
	.align		4
.L_1:
        /*000c*/ 	.byte	0x04, 0x11
        /*000e*/ 	.short	(.L_3 - .L_2)
	.align		4
.L_2:
        /*0010*/ 	.word	index@(matmul_kernel)
        /*0014*/ 	.word	0x00000000


	//----- nvinfo : EIATTR_MIN_STACK_SIZE
	.align		4
.L_3:
        /*0018*/ 	.byte	0x04, 0x12
        /*001a*/ 	.short	(.L_5 - .L_4)
	.align		4
.L_4:
        /*001c*/ 	.word	index@(matmul_kernel)
        /*0020*/ 	.word	0x00000000
.L_5:


//--------------------- .nv.compat                --------------------------
	.section	.nv.compat,"",@"SHT_CUDA_COMPAT_INFO"
	.align	4
        /*0000*/ 	.byte	0x02, 0x09, 0x01, 0x00, 0x02, 0x02, 0x02, 0x00, 0x02, 0x05, 0x05, 0x00, 0x03, 0x07, 0x01, 0x01
        /*0010*/ 	.byte	0x02, 0x03, 0x00, 0x00, 0x02, 0x06, 0x01, 0x00, 0x04, 0x0b, 0x08, 0x00, 0x00, 0x00, 0x00, 0x00
        /*0020*/ 	.byte	0x00, 0x00, 0x00, 0x00


//--------------------- .nv.info.matmul_kernel    --------------------------
	.section	.nv.info.matmul_kernel,"",@"SHT_CUDA_INFO"
	.sectionflags	@""
	.align	4


	//----- nvinfo : EIATTR_CUDA_API_VERSION
	.align		4
        /*0000*/ 	.byte	0x04, 0x37
        /*0002*/ 	.short	(.L_7 - .L_6)
.L_6:
        /*0004*/ 	.word	0x00000082


	//----- nvinfo : EIATTR_KPARAM_INFO
	.align		4
.L_7:
        /*0008*/ 	.byte	0x04, 0x17
        /*000a*/ 	.short	(.L_9 - .L_8)
.L_8:
        /*000c*/ 	.word	0x00000000
        /*0010*/ 	.short	0x000d
        /*0012*/ 	.short	0x0048
        /*0014*/ 	.byte	0x00, 0xf4, 0x21, 0x00


	//----- nvinfo : EIATTR_KPARAM_INFO
	.align		4
.L_9:
        /*0018*/ 	.byte	0x04, 0x17
        /*001a*/ 	.short	(.L_11 - .L_10)
.L_10:
        /*001c*/ 	.word	0x00000000
        /*0020*/ 	.short	0x000c
        /*0022*/ 	.short	0x0040
        /*0024*/ 	.byte	0x00, 0xf4, 0x21, 0x00


	//----- nvinfo : EIATTR_KPARAM_INFO
	.align		4
.L_11:
        /*0028*/ 	.byte	0x04, 0x17
        /*002a*/ 	.short	(.L_13 - .L_12)
.L_12:
        /*002c*/ 	.word	0x00000000
        /*0030*/ 	.short	0x000b
        /*0032*/ 	.short	0x0038
        /*0034*/ 	.byte	0x00, 0xf0, 0x11, 0x00


	//----- nvinfo : EIATTR_KPARAM_INFO
	.align		4
.L_13:
        /*0038*/ 	.byte	0x04, 0x17
        /*003a*/ 	.short	(.L_15 - .L_14)
.L_14:
        /*003c*/ 	.word	0x00000000
        /*0040*/ 	.short	0x000a
        /*0042*/ 	.short	0x0034
        /*0044*/ 	.byte	0x00, 0xf0, 0x11, 0x00


	//----- nvinfo : EIATTR_KPARAM_INFO
	.align		4
.L_15:
        /*0048*/ 	.byte	0x04, 0x17
        /*004a*/ 	.short	(.L_17 - .L_16)
.L_16:
        /*004c*/ 	.word	0x00000000
        /*0050*/ 	.short	0x0009
        /*0052*/ 	.short	0x0030
        /*0054*/ 	.byte	0x00, 0xf0, 0x11, 0x00


	//----- nvinfo : EIATTR_KPARAM_INFO
	.align		4
.L_17:
        /*0058*/ 	.byte	0x04, 0x17
        /*005a*/ 	.short	(.L_19 - .L_18)
.L_18:
        /*005c*/ 	.word	0x00000000
        /*0060*/ 	.short	0x0008
        /*0062*/ 	.short	0x002c
        /*0064*/ 	.byte	0x00, 0xf0, 0x11, 0x00


	//----- nvinfo : EIATTR_KPARAM_INFO
	.align		4
.L_19:
        /*0068*/ 	.byte	0x04, 0x17
        /*006a*/ 	.short	(.L_21 - .L_20)
.L_20:
        /*006c*/ 	.word	0x00000000
        /*0070*/ 	.short	0x0007
        /*0072*/ 	.short	0x0028
        /*0074*/ 	.byte	0x00, 0xf0, 0x11, 0x00


	//----- nvinfo : EIATTR_KPARAM_INFO
	.align		4
.L_21:
        /*0078*/ 	.byte	0x04, 0x17
        /*007a*/ 	.short	(.L_23 - .L_22)
.L_22:
        /*007c*/ 	.word	0x00000000
        /*0080*/ 	.short	0x0006
        /*0082*/ 	.short	0x0024
        /*0084*/ 	.byte	0x00, 0xf0, 0x11, 0x00


	//----- nvinfo : EIATTR_KPARAM_INFO
	.align		4
.L_23:
        /*0088*/ 	.byte	0x04, 0x17
        /*008a*/ 	.short	(.L_25 - .L_24)
.L_24:
        /*008c*/ 	.word	0x00000000
        /*0090*/ 	.short	0x0005
        /*0092*/ 	.short	0x0020
        /*0094*/ 	.byte	0x00, 0xf0, 0x11, 0x00


	//----- nvinfo : EIATTR_KPARAM_INFO
	.align		4
.L_25:
        /*0098*/ 	.byte	0x04, 0x17
        /*009a*/ 	.short	(.L_27 - .L_26)
.L_26:
        /*009c*/ 	.word	0x00000000
        /*00a0*/ 	.short	0x0004
        /*00a2*/ 	.short	0x001c
        /*00a4*/ 	.byte	0x00, 0xf0, 0x11, 0x00


	//----- nvinfo : EIATTR_KPARAM_INFO
	.align		4
.L_27:
        /*00a8*/ 	.byte	0x04, 0x17
        /*00aa*/ 	.short	(.L_29 - .L_28)
.L_28:
        /*00ac*/ 	.word	0x00000000
        /*00b0*/ 	.short	0x0003
        /*00b2*/ 	.short	0x0018
        /*00b4*/ 	.byte	0x00, 0xf0, 0x11, 0x00


	//----- nvinfo : EIATTR_KPARAM_INFO
	.align		4
.L_29:
        /*00b8*/ 	.byte	0x04, 0x17
        /*00ba*/ 	.short	(.L_31 - .L_30)
.L_30:
        /*00bc*/ 	.word	0x00000000
        /*00c0*/ 	.short	0x0002
        /*00c2*/ 	.short	0x0010
        /*00c4*/ 	.byte	0x00, 0xf4, 0x21, 0x00


	//----- nvinfo : EIATTR_KPARAM_INFO
	.align		4
.L_31:
        /*00c8*/ 	.byte	0x04, 0x17
        /*00ca*/ 	.short	(.L_33 - .L_32)
.L_32:
        /*00cc*/ 	.word	0x00000000
        /*00d0*/ 	.short	0x0001
        /*00d2*/ 	.short	0x0008
        /*00d4*/ 	.byte	0x00, 0xf4, 0x21, 0x00


	//----- nvinfo : EIATTR_KPARAM_INFO
	.align		4
.L_33:
        /*00d8*/ 	.byte	0x04, 0x17
        /*00da*/ 	.short	(.L_35 - .L_34)
.L_34:
        /*00dc*/ 	.word	0x00000000
        /*00e0*/ 	.short	0x0000
        /*00e2*/ 	.short	0x0000
        /*00e4*/ 	.byte	0x00, 0xf4, 0x21, 0x00


	//----- nvinfo : EIATTR_SPARSE_MMA_MASK
	.align		4
.L_35:
        /*00e8*/ 	.byte	0x03, 0x50
        /*00ea*/ 	.short	0x0000


	//----- nvinfo : EIATTR_MAXREG_COUNT
	.align		4
        /*00ec*/ 	.byte	0x03, 0x1b
        /*00ee*/ 	.short	0x00ff


	//----- nvinfo : EIATTR_NUM_BARRIERS
	.align		4
        /*00f0*/ 	.byte	0x02, 0x4c
        /*00f2*/ 	.byte	0x01
	.zero		1


	//----- nvinfo : EIATTR_MERCURY_ISA_VERSION
	.align		4
        /*00f4*/ 	.byte	0x03, 0x5f
        /*00f6*/ 	.short	0x0101


	//----- nvinfo : EIATTR_EXIT_INSTR_OFFSETS
	.align		4
        /*00f8*/ 	.byte	0x04, 0x1c
        /*00fa*/ 	.short	(.L_37 - .L_36)


	//   ....[0]....
.L_36:
        /*00fc*/ 	.word	0x000035c0


	//   ....[1]....
        /*0100*/ 	.word	0x000035e0


	//----- nvinfo : EIATTR_REQNTID
	.align		4
.L_37:
        /*0104*/ 	.byte	0x04, 0x10
        /*0106*/ 	.short	(.L_39 - .L_38)
.L_38:
        /*0108*/ 	.word	0x00000100
        /*010c*/ 	.word	0x00000001
        /*0110*/ 	.word	0x00000001


	//----- nvinfo : EIATTR_CBANK_PARAM_SIZE
	.align		4
.L_39:
        /*0114*/ 	.byte	0x03, 0x19
        /*0116*/ 	.short	0x0050


	//----- nvinfo : EIATTR_PARAM_CBANK
	.align		4
        /*0118*/ 	.byte	0x04, 0x0a
        /*011a*/ 	.short	(.L_41 - .L_40)
	.align		4
.L_40:
        /*011c*/ 	.word	index@(.nv.constant0.matmul_kernel)
        /*0120*/ 	.short	0x0210
        /*0122*/ 	.short	0x0050


	//----- nvinfo : EIATTR_SW_WAR
	.align		4
.L_41:
        /*0124*/ 	.byte	0x04, 0x36
        /*0126*/ 	.short	(.L_43 - .L_42)
.L_42:
        /*0128*/ 	.word	0x00000008
.L_43:


//--------------------- .nv.callgraph             --------------------------
	.section	.nv.callgraph,"",@"SHT_CUDA_CALLGRAPH"
	.align	4
	.sectionentsize	8
	.align		4
        /*0000*/ 	.word	0x00000000
	.align		4
        /*0004*/ 	.word	0xffffffff
	.align		4
        /*0008*/ 	.word	0x00000000
	.align		4
        /*000c*/ 	.word	0xfffffffe
	.align		4
        /*0010*/ 	.word	0x00000000
	.align		4
        /*0014*/ 	.word	0xfffffffd
	.align		4
        /*0018*/ 	.word	0x00000000
	.align		4
        /*001c*/ 	.word	0xfffffffc


//--------------------- .text.matmul_kernel       --------------------------
	.section	.text.matmul_kernel,"ax",@progbits
	.align	128
        .global         matmul_kernel
        .type           matmul_kernel,@function
        .size           matmul_kernel,(.L_x_4 - matmul_kernel)
        .other          matmul_kernel,@"STO_CUDA_ENTRY STV_DEFAULT"
matmul_kernel:
.text.matmul_kernel:
[----:B------:R-:W-:Y:S08]  /*0000*/  LDC R1, c[0x0][0x28] ;  /* 0x00000a00ff017b82 */ /* 0x000ff00000000800 */
[----:B------:R-:W0:Y:S01]  /*0010*/  LDC.64 R12, c[0x0][0x228] ;  /* 0x00008a00ff0c7b82 */ /* 0x000e220000000a00 */
[----:B------:R-:W1:Y:S01]  /*0020*/  S2R R5, SR_CTAID.X ;  /* 0x0000000000057919 */ /* 0x000e620000002500 */
[----:B------:R-:W-:Y:S01]  /*0030*/  ULDC UR4, c[0x0][0x230] ;  /* 0x00008c0000047ab9 */ /* 0x000fe20000000800 */
[----:B------:R-:W-:Y:S01]  /*0040*/  UMOV UR5, 0x400 ;  /* 0x0000040000057882 */ /* 0x000fe20000000000 */
[----:B------:R-:W-:Y:S01]  /*0050*/  UIADD3 UR4, UR4, 0x3f, URZ ;  /* 0x0000003f04047890 */ /* 0x000fe2000fffe03f */
[----:B------:R-:W-:Y:S01]  /*0060*/  ULDC.64 UR8, c[0x0][0x208] ;  /* 0x0000820000087ab9 */ /* 0x000fe20000000a00 */
[----:B------:R-:W-:-:S02]  /*0070*/  ULDC UR12, c[0x0][0x230] ;  /* 0x00008c00000c7ab9 */ /* 0x000fc40000000800 */
[----:B------:R-:W2:Y:S01]  /*0080*/  S2UR UR6, SR_CgaCtaId ;  /* 0x00000000000679c3 */ /* 0x000ea20000008800 */
[----:B------:R-:W-:Y:S01]  /*0090*/  UISETP.GT.AND UP0, UPT, UR4, 0x3f, UPT ;  /* 0x0000003f0400788c */ /* 0x000fe2000bf04270 */
[----:B0-----:R-:W-:-:S05]  /*00a0*/  VIADD R0, R13, 0x3f ;  /* 0x0000003f0d007836 */ /* 0x001fca0000000000 */
[----:B------:R-:W-:Y:S01]  /*00b0*/  SHF.R.S32.HI R3, RZ, 0x1f, R0 ;  /* 0x0000001fff037819 */ /* 0x000fe20000011400 */
[----:B--2---:R-:W-:-:S03]  /*00c0*/  ULEA UR5, UR6, UR5, 0x18 ;  /* 0x0000000506057291 */ /* 0x004fc6000f8ec03f */
[----:B------:R-:W-:Y:S02]  /*00d0*/  LEA.HI R3, R3, R0, RZ, 0x6 ;  /* 0x0000000003037211 */ /* 0x000fe400078f30ff */
[----:B-1----:R-:W-:Y:S02]  /*00e0*/  IABS R8, R5 ;  /* 0x0000000500087213 */ /* 0x002fe40000000000 */
[----:B------:R-:W-:-:S05]  /*00f0*/  SHF.R.S32.HI R3, RZ, 0x6, R3 ;  /* 0x00000006ff037819 */ /* 0x000fca0000011403 */
[----:B------:R-:W-:-:S05]  /*0100*/  IMAD.SHL.U32 R4, R3, 0x8, RZ ;  /* 0x0000000803047824 */ /* 0x000fca00078e00ff */
[-C--:B------:R-:W-:Y:S02]  /*0110*/  IABS R7, R4.reuse ;  /* 0x0000000400077213 */ /* 0x080fe40000000000 */
[----:B------:R-:W-:Y:S02]  /*0120*/  IABS R10, R4 ;  /* 0x00000004000a7213 */ /* 0x000fe40000000000 */
[----:B------:R-:W0:Y:S08]  /*0130*/  I2F.RP R0, R7 ;  /* 0x0000000700007306 */ /* 0x000e300000209400 */
[----:B0-----:R-:W0:Y:S02]  /*0140*/  MUFU.RCP R0, R0 ;  /* 0x0000000000007308 */ /* 0x001e240000001000 */
[----:B0-----:R-:W-:-:S02]  /*0150*/  VIADD R2, R0, 0xffffffe ;  /* 0x0ffffffe00027836 */ /* 0x001fc40000000000 */
[----:B------:R-:W-:-:S04]  /*0160*/  IMAD.MOV R0, RZ, RZ, -R10 ;  /* 0x000000ffff007224 */ /* 0x000fc800078e0a0a */
[----:B------:R0:W1:Y:S02]  /*0170*/  F2I.FTZ.U32.TRUNC.NTZ R3, R2 ;  /* 0x0000000200037305 */ /* 0x000064000021f000 */
[----:B0-----:R-:W-:Y:S02]  /*0180*/  IMAD.MOV.U32 R2, RZ, RZ, RZ ;  /* 0x000000ffff027224 */ /* 0x001fe400078e00ff */
[----:B-1----:R-:W-:-:S04]  /*0190*/  IMAD.MOV R6, RZ, RZ, -R3 ;  /* 0x000000ffff067224 */ /* 0x002fc800078e0a03 */
[----:B------:R-:W-:Y:S02]  /*01a0*/  IMAD R9, R6, R7, RZ ;  /* 0x0000000706097224 */ /* 0x000fe400078e02ff */
[----:B------:R-:W-:Y:S02]  /*01b0*/  IMAD.MOV.U32 R6, RZ, RZ, R8 ;  /* 0x000000ffff067224 */ /* 0x000fe400078e0008 */
[----:B------:R-:W-:-:S06]  /*01c0*/  IMAD.HI.U32 R3, R3, R9, R2 ;  /* 0x0000000903037227 */ /* 0x000fcc00078e0002 */
[----:B------:R-:W-:-:S04]  /*01d0*/  IMAD.HI.U32 R3, R3, R6, RZ ;  /* 0x0000000603037227 */ /* 0x000fc800078e00ff */
[----:B------:R-:W-:-:S05]  /*01e0*/  IMAD R0, R3, R0, R6 ;  /* 0x0000000003007224 */ /* 0x000fca00078e0206 */
[----:B------:R-:W-:-:S13]  /*01f0*/  ISETP.GT.U32.AND P1, PT, R7, R0, PT ;  /* 0x000000000700720c */ /* 0x000fda0003f24070 */
[----:B------:R-:W-:Y:S02]  /*0200*/  @!P1 IMAD.IADD R0, R0, 0x1, -R7 ;  /* 0x0000000100009824 */ /* 0x000fe400078e0a07 */
[----:B------:R-:W-:Y:S01]  /*0210*/  @!P1 VIADD R3, R3, 0x1 ;  /* 0x0000000103039836 */ /* 0x000fe20000000000 */
[----:B------:R-:W-:Y:S02]  /*0220*/  ISETP.NE.AND P1, PT, R4, RZ, PT ;  /* 0x000000ff0400720c */ /* 0x000fe40003f25270 */
[----:B------:R-:W-:Y:S02]  /*0230*/  ISETP.GE.U32.AND P0, PT, R0, R7, PT ;  /* 0x000000070000720c */ /* 0x000fe40003f06070 */
[----:B------:R-:W-:-:S04]  /*0240*/  LOP3.LUT R0, R5, R4, RZ, 0x3c, !PT ;  /* 0x0000000405007212 */ /* 0x000fc800078e3cff */
[----:B------:R-:W-:Y:S01]  /*0250*/  ISETP.GE.AND P2, PT, R0, RZ, PT ;  /* 0x000000ff0000720c */ /* 0x000fe20003f46270 */
[----:B------:R-:W-:-:S06]  /*0260*/  VIADD R0, R12, 0x1f ;  /* 0x0000001f0c007836 */ /* 0x000fcc0000000000 */
[----:B------:R-:W-:-:S04]  /*0270*/  @P0 VIADD R3, R3, 0x1 ;  /* 0x0000000103030836 */ /* 0x000fc80000000000 */
[----:B------:R-:W-:Y:S01]  /*0280*/  IMAD.MOV.U32 R2, RZ, RZ, R3 ;  /* 0x000000ffff027224 */ /* 0x000fe200078e0003 */
[----:B------:R-:W-:-:S03]  /*0290*/  SHF.R.S32.HI R3, RZ, 0x1f, R0 ;  /* 0x0000001fff037819 */ /* 0x000fc60000011400 */
[----:B------:R-:W-:Y:S01]  /*02a0*/  @!P2 IMAD.MOV R2, RZ, RZ, -R2 ;  /* 0x000000ffff02a224 */ /* 0x000fe200078e0a02 */
[----:B------:R-:W-:Y:S02]  /*02b0*/  @!P1 LOP3.LUT R2, RZ, R4, RZ, 0x33, !PT ;  /* 0x00000004ff029212 */ /* 0x000fe400078e33ff */
[----:B------:R-:W-:-:S03]  /*02c0*/  LEA.HI R3, R3, R0, RZ, 0x5 ;  /* 0x0000000003037211 */ /* 0x000fc600078f28ff */
[----:B------:R-:W-:Y:S02]  /*02d0*/  IMAD.SHL.U32 R6, R2, 0x8, RZ ;  /* 0x0000000802067824 */ /* 0x000fe400078e00ff */
[----:B------:R-:W-:-:S03]  /*02e0*/  IMAD.MOV R2, RZ, RZ, -R2 ;  /* 0x000000ffff027224 */ /* 0x000fc600078e0a02 */
[----:B------:R-:W-:Y:S01]  /*02f0*/  LEA.HI.SX32 R3, R3, -R6, 0x1b ;  /* 0x8000000603037211 */ /* 0x000fe200078fdaff */
[----:B------:R-:W-:-:S03]  /*0300*/  IMAD R4, R4, R2, R5 ;  /* 0x0000000204047224 */ /* 0x000fc600078e0205 */
[----:B------:R-:W-:Y:S02]  /*0310*/  VIMNMX R11, R3, 0x8, PT ;  /* 0x00000008030b7848 */ /* 0x000fe40003fe0100 */
[----:B------:R-:W-:Y:S02]  /*0320*/  IABS R9, R4 ;  /* 0x0000000400097213 */ /* 0x000fe40000000000 */
[----:B------:R-:W-:-:S04]  /*0330*/  IABS R7, R11 ;  /* 0x0000000b00077213 */ /* 0x000fc80000000000 */
[----:B------:R-:W0:Y:S08]  /*0340*/  I2F.RP R0, R7 ;  /* 0x0000000700007306 */ /* 0x000e300000209400 */
[----:B0-----:R-:W0:Y:S02]  /*0350*/  MUFU.RCP R0, R0 ;  /* 0x0000000000007308 */ /* 0x001e240000001000 */
[----:B0-----:R-:W-:-:S06]  /*0360*/  VIADD R3, R0, 0xffffffe ;  /* 0x0ffffffe00037836 */ /* 0x001fcc0000000000 */
[----:B------:R-:W0:Y:S02]  /*0370*/  F2I.FTZ.U32.TRUNC.NTZ R3, R3 ;  /* 0x0000000300037305 */ /* 0x000e24000021f000 */
[----:B0-----:R-:W-:-:S04]  /*0380*/  IMAD.MOV R8, RZ, RZ, -R3 ;  /* 0x000000ffff087224 */ /* 0x001fc800078e0a03 */
[----:B------:R-:W-:Y:S01]  /*0390*/  IMAD.MOV.U32 R2, RZ, RZ, R8 ;  /* 0x000000ffff027224 */ /* 0x000fe200078e0008 */
[----:B------:R-:W-:-:S03]  /*03a0*/  IABS R8, R11 ;  /* 0x0000000b00087213 */ /* 0x000fc60000000000 */
[----:B------:R-:W-:Y:S02]  /*03b0*/  IMAD R5, R2, R7, RZ ;  /* 0x0000000702057224 */ /* 0x000fe400078e02ff */
[----:B------:R-:W-:Y:S02]  /*03c0*/  IMAD.MOV.U32 R2, RZ, RZ, RZ ;  /* 0x000000ffff027224 */ /* 0x000fe400078e00ff */
[----:B------:R-:W-:Y:S02]  /*03d0*/  IMAD.MOV R0, RZ, RZ, -R8 ;  /* 0x000000ffff007224 */ /* 0x000fe400078e0a08 */
        /* <DEDUP_REMOVED lines=9> */
[----:B------:R-:W-:Y:S02]  /*0470*/  ISETP.GE.AND P2, PT, R0, RZ, PT ;  /* 0x000000ff0000720c */ /* 0x000fe40003f46270 */
[----:B------:R-:W0:Y:S05]  /*0480*/  S2R R0, SR_TID.X ;  /* 0x0000000000007919 */ /* 0x000e2a0000002100 */
[----:B------:R-:W-:Y:S01]  /*0490*/  @P0 VIADD R2, R2, 0x1 ;  /* 0x0000000102020836 */ /* 0x000fe20000000000 */
[----:B------:R-:W-:-:S03]  /*04a0*/  PLOP3.LUT P0, PT, PT, PT, UP0, 0x80, 0x0 ;  /* 0x000000000000781c */ /* 0x000fc60003f0f008 */
[----:B------:R-:W-:-:S04]  /*04b0*/  IMAD.MOV.U32 R27, RZ, RZ, R2 ;  /* 0x000000ffff1b7224 */ /* 0x000fc800078e0002 */
[----:B------:R-:W-:Y:S01]  /*04c0*/  @!P2 IMAD.MOV R27, RZ, RZ, -R27 ;  /* 0x000000ffff1ba224 */ /* 0x000fe200078e0a1b */
[----:B------:R-:W-:-:S05]  /*04d0*/  @!P1 LOP3.LUT R27, RZ, R11, RZ, 0x33, !PT ;  /* 0x0000000bff1b9212 */ /* 0x000fca00078e33ff */
[----:B------:R-:W-:Y:S02]  /*04e0*/  IMAD.MOV R2, RZ, RZ, -R27 ;  /* 0x000000ffff027224 */ /* 0x000fe400078e0a1b */
[----:B------:R-:W-:Y:S02]  /*04f0*/  IMAD.SHL.U32 R27, R27, 0x40, RZ ;  /* 0x000000401b1b7824 */ /* 0x000fe400078e00ff */
[----:B------:R-:W-:-:S04]  /*0500*/  IMAD R2, R11, R2, R4 ;  /* 0x000000020b027224 */ /* 0x000fc800078e0204 */
[----:B------:R-:W-:Y:S01]  /*0510*/  IMAD.IADD R2, R6, 0x1, R2 ;  /* 0x0000000106027824 */ /* 0x000fe200078e0202 */
[----:B0-----:R-:W-:Y:S02]  /*0520*/  SHF.R.U32.HI R24, RZ, 0x5, R0 ;  /* 0x00000005ff187819 */ /* 0x001fe40000011600 */
[----:B------:R-:W-:Y:S02]  /*0530*/  LOP3.LUT R3, R0, 0x1f, RZ, 0xc0, !PT ;  /* 0x0000001f00037812 */ /* 0x000fe400078ec0ff */
[----:B------:R-:W-:Y:S02]  /*0540*/  SGXT.U32 R24, R24, 0x3 ;  /* 0x000000031818781a */ /* 0x000fe40000000000 */
[----:B------:R-:W-:Y:S01]  /*0550*/  LOP3.LUT R4, R0, 0xc0, RZ, 0xc0, !PT ;  /* 0x000000c000047812 */ /* 0x000fe200078ec0ff */
[----:B------:R-:W-:Y:S01]  /*0560*/  IMAD R2, R2, 0x20, R3 ;  /* 0x0000002002027824 */ /* 0x000fe200078e0203 */
[C---:B------:R-:W-:Y:S02]  /*0570*/  LEA.HI R3, R0.reuse, 0x18, RZ, 0x1b ;  /* 0x0000001800037811 */ /* 0x040fe400078fd8ff */
[----:B------:R-:W-:-:S02]  /*0580*/  LEA.HI R25, R0, 0x38, RZ, 0x1b ;  /* 0x0000003800197811 */ /* 0x000fc400078fd8ff */
[----:B------:R-:W-:Y:S02]  /*0590*/  LOP3.LUT R26, R0, 0x3f, RZ, 0xc0, !PT ;  /* 0x0000003f001a7812 */ /* 0x000fe400078ec0ff */
[C---:B------:R-:W-:Y:S02]  /*05a0*/  LOP3.LUT R46, R24.reuse, 0x8, RZ, 0xfc, !PT ;  /* 0x00000008182e7812 */ /* 0x040fe400078efcff */
[C---:B------:R-:W-:Y:S02]  /*05b0*/  LOP3.LUT R44, R24.reuse, 0x10, RZ, 0xfc, !PT ;  /* 0x00000010182c7812 */ /* 0x040fe400078efcff */
[C---:B------:R-:W-:Y:S02]  /*05c0*/  LOP3.LUT R42, R24.reuse, 0x20, RZ, 0xfc, !PT ;  /* 0x00000020182a7812 */ /* 0x040fe400078efcff */
[C---:B------:R-:W-:Y:S02]  /*05d0*/  LOP3.LUT R40, R24.reuse, 0x28, RZ, 0xfc, !PT ;  /* 0x0000002818287812 */ /* 0x040fe400078efcff */
[----:B------:R-:W-:Y:S01]  /*05e0*/  LOP3.LUT R38, R24, 0x30, RZ, 0xfc, !PT ;  /* 0x0000003018267812 */ /* 0x000fe200078efcff */
[----:B------:R-:W-:Y:S06]  /*05f0*/  @P0 BRA `(.L_x_0) ;  /* 0x00000000001c0947 */ /* 0x000fec0003800000 */
[C---:B------:R-:W-:Y:S01]  /*0600*/  LOP3.LUT R71, R0.reuse, 0x80, RZ, 0xc0, !PT ;  /* 0x0000008000477812 */ /* 0x040fe200078ec0ff */
[----:B------:R-:W-:Y:S01]  /*0610*/  IMAD.SHL.U32 R28, R0, 0x40, RZ ;  /* 0x00000040001c7824 */ /* 0x000fe200078e00ff */
[----:B------:R-:W-:Y:S02]  /*0620*/  CS2R R12, SRZ ;  /* 0x00000000000c7805 */ /* 0x000fe4000001ff00 */
[----:B------:R-:W-:Y:S02]  /*0630*/  CS2R R14, SRZ ;  /* 0x00000000000e7805 */ /* 0x000fe4000001ff00 */
[----:B------:R-:W-:Y:S02]  /*0640*/  CS2R R16, SRZ ;  /* 0x0000000000107805 */ /* 0x000fe4000001ff00 */
[----:B------:R-:W-:Y:S01]  /*0650*/  CS2R R18, SRZ ;  /* 0x0000000000127805 */ /* 0x000fe2000001ff00 */
[----:B------:R-:W-:Y:S06]  /*0660*/  BRA `(.L_x_1) ;  /* 0x0000002800387947 */ /* 0x000fec0003800000 */
.L_x_0:
[----:B------:R-:W-:Y:S01]  /*0670*/  IABS R16, R12 ;  /* 0x0000000c00107213 */ /* 0x000fe20000000000 */
[----:B------:R-:W-:Y:S01]  /*0680*/  IMAD.MOV.U32 R6, RZ, RZ, RZ ;  /* 0x000000ffff067224 */ /* 0x000fe200078e00ff */
[----:B------:R-:W-:Y:S01]  /*0690*/  IABS R5, R13 ;  /* 0x0000000d00057213 */ /* 0x000fe20000000000 */
[----:B------:R-:W-:Y:S01]  /*06a0*/  IMAD.SHL.U32 R28, R0, 0x2, RZ ;  /* 0x00000002001c7824 */ /* 0x000fe200078e00ff */
[----:B------:R-:W0:Y:S01]  /*06b0*/  I2F.RP R9, R16 ;  /* 0x0000001000097306 */ /* 0x000e220000209400 */
[----:B------:R-:W-:Y:S01]  /*06c0*/  IABS R14, R2 ;  /* 0x00000002000e7213 */ /* 0x000fe20000000000 */
[----:B------:R-:W-:Y:S01]  /*06d0*/  ULDC UR40, c[0x0][0x240] ;  /* 0x0000900000287ab9 */ /* 0x000fe20000000800 */
[----:B------:R-:W-:Y:S01]  /*06e0*/  LEA.HI R21, R4, R27, RZ, 0x1a ;  /* 0x0000001b04157211 */ /* 0x000fe200078fd0ff */
[----:B------:R-:W-:Y:S01]  /*06f0*/  ULDC.64 UR6, c[0x0][0x218] ;  /* 0x0000860000067ab9 */ /* 0x000fe20000000a00 */
[----:B------:R-:W-:Y:S01]  /*0700*/  ISETP.NE.AND P6, PT, R12, RZ, PT ;  /* 0x000000ff0c00720c */ /* 0x000fe20003fc5270 */
[----:B------:R-:W-:Y:S01]  /*0710*/  ULDC UR41, c[0x0][0x234] ;  /* 0x00008d0000297ab9 */ /* 0x000fe20000000800 */
[----:B------:R-:W-:Y:S01]  /*0720*/  IABS R54, R21 ;  /* 0x0000001500367213 */ /* 0x000fe20000000000 */
[----:B------:R-:W1:Y:S01]  /*0730*/  I2F.RP R8, R5 ;  /* 0x0000000500087306 */ /* 0x000e620000209400 */
[C---:B------:R-:W-:Y:S01]  /*0740*/  VIADD R4, R21.reuse, 0x3c ;  /* 0x0000003c15047836 */ /* 0x040fe20000000000 */
[----:B------:R-:W-:Y:S01]  /*0750*/  SHF.R.U32.HI R29, RZ, 0x2, R0 ;  /* 0x00000002ff1d7819 */ /* 0x000fe20000011600 */
[C---:B------:R-:W-:Y:S01]  /*0760*/  VIADD R23, R21.reuse, 0x28 ;  /* 0x0000002815177836 */ /* 0x040fe20000000000 */
[----:B------:R-:W-:Y:S01]  /*0770*/  LOP3.LUT R71, R0, 0x80, RZ, 0xc0, !PT ;  /* 0x0000008000477812 */ /* 0x000fe200078ec0ff */
[C---:B------:R-:W-:Y:S01]  /*0780*/  VIADD R31, R21.reuse, 0x24 ;  /* 0x00000024151f7836 */ /* 0x040fe20000000000 */
[----:B------:R-:W-:Y:S01]  /*0790*/  ISETP.GE.AND P4, PT, R4, RZ, PT ;  /* 0x000000ff0400720c */ /* 0x000fe20003f86270 */
[C---:B------:R-:W-:Y:S01]  /*07a0*/  VIADD R33, R21.reuse, 0x18 ;  /* 0x0000001815217836 */ /* 0x040fe20000000000 */
[----:B0-----:R-:W0:Y:S01]  /*07b0*/  MUFU.RCP R9, R9 ;  /* 0x0000000900097308 */ /* 0x001e220000001000 */
[----:B------:R-:W-:Y:S01]  /*07c0*/  IABS R17, R23 ;  /* 0x0000001700117213 */ /* 0x000fe20000000000 */
[C---:B------:R-:W-:Y:S01]  /*07d0*/  VIADD R35, R21.reuse, 0x14 ;  /* 0x0000001415237836 */ /* 0x040fe20000000000 */
[----:B------:R-:W-:Y:S01]  /*07e0*/  IABS R19, R31 ;  /* 0x0000001f00137213 */ /* 0x000fe20000000000 */
[C---:B------:R-:W-:Y:S01]  /*07f0*/  VIADD R37, R21.reuse, 0x10 ;  /* 0x0000001015257836 */ /* 0x040fe20000000000 */
[----:B------:R-:W-:Y:S01]  /*0800*/  IABS R32, R33 ;  /* 0x0000002100207213 */ /* 0x000fe20000000000 */
[C---:B------:R-:W-:Y:S01]  /*0810*/  VIADD R39, R21.reuse, 0xc ;  /* 0x0000000c15277836 */ /* 0x040fe20000000000 */
[----:B------:R-:W-:Y:S01]  /*0820*/  IABS R34, R35 ;  /* 0x0000002300227213 */ /* 0x000fe20000000000 */
[----:B-1----:R-:W1:Y:S01]  /*0830*/  MUFU.RCP R8, R8 ;  /* 0x0000000800087308 */ /* 0x002e620000001000 */
[C---:B------:R-:W-:Y:S01]  /*0840*/  VIADD R41, R21.reuse, 0x8 ;  /* 0x0000000815297836 */ /* 0x040fe20000000000 */
[----:B------:R-:W-:Y:S01]  /*0850*/  IABS R36, R37 ;  /* 0x0000002500247213 */ /* 0x000fe20000000000 */
[----:B------:R-:W-:Y:S01]  /*0860*/  VIADD R43, R21, 0x4 ;  /* 0x00000004152b7836 */ /* 0x000fe20000000000 */
[----:B------:R-:W-:Y:S01]  /*0870*/  IABS R48, R39 ;  /* 0x0000002700307213 */ /* 0x000fe20000000000 */
[----:B------:R-:W-:Y:S01]  /*0880*/  ULDC.64 UR10, c[0x0][0x210] ;  /* 0x00008400000a7ab9 */ /* 0x000fe20000000a00 */
[----:B------:R-:W-:-:S02]  /*0890*/  IABS R50, R41 ;  /* 0x0000002900327213 */ /* 0x000fc40000000000 */
[----:B------:R-:W-:Y:S01]  /*08a0*/  IABS R52, R43 ;  /* 0x0000002b00347213 */ /* 0x000fe20000000000 */
[----:B0-----:R-:W-:Y:S01]  /*08b0*/  VIADD R10, R9, 0xffffffe ;  /* 0x0ffffffe090a7836 */ /* 0x001fe20000000000 */
[----:B------:R-:W-:-:S03]  /*08c0*/  SGXT.U32 R29, R29, 0x3 ;  /* 0x000000031d1d781a */ /* 0x000fc60000000000 */
[----:B------:R0:W2:Y:S01]  /*08d0*/  F2I.FTZ.U32.TRUNC.NTZ R7, R10 ;  /* 0x0000000a00077305 */ /* 0x0000a2000021f000 */
[----:B-1----:R-:W-:Y:S02]  /*08e0*/  VIADD R9, R8, 0xffffffe ;  /* 0x0ffffffe08097836 */ /* 0x002fe40000000000 */
[C---:B------:R-:W-:Y:S01]  /*08f0*/  VIADD R8, R21.reuse, 0x38 ;  /* 0x0000003815087836 */ /* 0x040fe20000000000 */
[----:B0-----:R-:W-:Y:S01]  /*0900*/  IABS R10, R4 ;  /* 0x00000004000a7213 */ /* 0x001fe20000000000 */
[----:B------:R-:W-:-:S03]  /*0910*/  VIADD R4, R21, 0x34 ;  /* 0x0000003415047836 */ /* 0x000fc60000000000 */
[----:B------:R-:W-:Y:S01]  /*0920*/  ISETP.GE.AND P1, PT, R8, RZ, PT ;  /* 0x000000ff0800720c */ /* 0x000fe20003f26270 */
[----:B--2---:R-:W-:Y:S01]  /*0930*/  IMAD.MOV R11, RZ, RZ, -R7 ;  /* 0x000000ffff0b7224 */ /* 0x004fe200078e0a07 */
[----:B------:R-:W-:-:S03]  /*0940*/  ISETP.GE.AND P2, PT, R4, RZ, PT ;  /* 0x000000ff0400720c */ /* 0x000fc60003f46270 */
[----:B------:R-:W-:-:S04]  /*0950*/  IMAD R11, R11, R16, RZ ;  /* 0x000000100b0b7224 */ /* 0x000fc800078e02ff */
[----:B------:R-:W-:Y:S02]  /*0960*/  IMAD.HI.U32 R6, R7, R11, R6 ;  /* 0x0000000b07067227 */ /* 0x000fe400078e0006 */
[----:B------:R-:W0:Y:S02]  /*0970*/  F2I.FTZ.U32.TRUNC.NTZ R7, R9 ;  /* 0x0000000900077305 */ /* 0x000e24000021f000 */
[----:B------:R-:W-:Y:S01]  /*0980*/  IMAD.MOV.U32 R11, RZ, RZ, R14 ;  /* 0x000000ffff0b7224 */ /* 0x000fe200078e000e */
[----:B------:R-:W-:-:S03]  /*0990*/  IABS R14, R8 ;  /* 0x00000008000e7213 */ /* 0x000fc60000000000 */
[----:B------:R-:W-:-:S04]  /*09a0*/  IMAD.HI.U32 R6, R6, R11, RZ ;  /* 0x0000000b06067227 */ /* 0x000fc800078e00ff */
[----:B------:R-:W-:-:S04]  /*09b0*/  IMAD.MOV R6, RZ, RZ, -R6 ;  /* 0x000000ffff067224 */ /* 0x000fc800078e0a06 */
[----:B------:R-:W-:Y:S02]  /*09c0*/  IMAD R11, R16, R6, R11 ;  /* 0x00000006100b7224 */ /* 0x000fe400078e020b */
[----:B0-----:R-:W-:-:S03]  /*09d0*/  IMAD.MOV R6, RZ, RZ, -R7 ;  /* 0x000000ffff067224 */ /* 0x001fc600078e0a07 */
[----:B------:R-:W-:Y:S01]  /*09e0*/  ISETP.GT.U32.AND P0, PT, R16, R11, PT ;  /* 0x0000000b1000720c */ /* 0x000fe20003f04070 */
[----:B------:R-:W-:Y:S02]  /*09f0*/  IMAD R15, R6, R5, RZ ;  /* 0x00000005060f7224 */ /* 0x000fe400078e02ff */
[----:B------:R-:W-:-:S04]  /*0a00*/  IMAD.MOV.U32 R6, RZ, RZ, RZ ;  /* 0x000000ffff067224 */ /* 0x000fc800078e00ff */
[----:B------:R-:W-:-:S06]  /*0a10*/  IMAD.HI.U32 R6, R7, R15, R6 ;  /* 0x0000000f07067227 */ /* 0x000fcc00078e0006 */
[----:B------:R-:W-:Y:S02]  /*0a20*/  @!P0 IMAD.IADD R11, R11, 0x1, -R16 ;  /* 0x000000010b0b8824 */ /* 0x000fe400078e0a10 */
[----:B------:R-:W-:-:S03]  /*0a30*/  IMAD.HI.U32 R7, R6, R10, RZ ;  /* 0x0000000a06077227 */ /* 0x000fc600078e00ff */
[----:B------:R-:W-:Y:S01]  /*0a40*/  ISETP.GT.U32.AND P0, PT, R16, R11, PT ;  /* 0x0000000b1000720c */ /* 0x000fe20003f04070 */
[----:B------:R-:W-:-:S04]  /*0a50*/  IMAD.HI.U32 R9, R6, R14, RZ ;  /* 0x0000000e06097227 */ /* 0x000fc800078e00ff */
[----:B------:R-:W-:Y:S02]  /*0a60*/  IMAD.MOV R7, RZ, RZ, -R7 ;  /* 0x000000ffff077224 */ /* 0x000fe400078e0a07 */
[----:B------:R-:W-:Y:S02]  /*0a70*/  IMAD.MOV R9, RZ, RZ, -R9 ;  /* 0x000000ffff097224 */ /* 0x000fe400078e0a09 */
[C---:B------:R-:W-:Y:S02]  /*0a80*/  IMAD R8, R5.reuse, R7, R10 ;  /* 0x0000000705087224 */ /* 0x040fe400078e020a */
[----:B------:R-:W-:Y:S01]  /*0a90*/  IMAD R10, R5, R9, R14 ;  /* 0x00000009050a7224 */ /* 0x000fe200078e020e */
[----:B------:R-:W-:Y:S01]  /*0aa0*/  IABS R14, R4 ;  /* 0x00000004000e7213 */ /* 0x000fe20000000000 */
[----:B------:R-:W-:Y:S01]  /*0ab0*/  @!P0 IMAD.IADD R11, R11, 0x1, -R16 ;  /* 0x000000010b0b8824 */ /* 0x000fe200078e0a10 */
[----:B------:R-:W-:Y:S01]  /*0ac0*/  ISETP.GE.AND P0, PT, R2, RZ, PT ;  /* 0x000000ff0200720c */ /* 0x000fe20003f06270 */
[----:B------:R-:W-:-:S02]  /*0ad0*/  VIADD R7, R21, 0x30 ;  /* 0x0000003015077836 */ /* 0x000fc40000000000 */
[----:B------:R-:W-:Y:S02]  /*0ae0*/  IMAD.MOV.U32 R4, RZ, RZ, R11 ;  /* 0x000000ffff047224 */ /* 0x000fe400078e000b */
[----:B------:R-:W-:Y:S01]  /*0af0*/  VIADD R9, R21, 0x2c ;  /* 0x0000002c15097836 */ /* 0x000fe20000000000 */
[----:B------:R-:W-:Y:S01]  /*0b00*/  ISETP.GE.AND P3, PT, R7, RZ, PT ;  /* 0x000000ff0700720c */ /* 0x000fe20003f66270 */
[C---:B------:R-:W-:Y:S01]  /*0b10*/  IMAD.HI.U32 R11, R6.reuse, R19, RZ ;  /* 0x00000013060b7227 */ /* 0x040fe200078e00ff */
[----:B------:R-:W-:Y:S02]  /*0b20*/  IABS R16, R7 ;  /* 0x0000000700107213 */ /* 0x000fe40000000000 */
[----:B------:R-:W-:Y:S01]  /*0b30*/  ISETP.GE.AND P5, PT, R9, RZ, PT ;  /* 0x000000ff0900720c */ /* 0x000fe20003fa6270 */
[----:B------:R-:W-:Y:S01]  /*0b40*/  IMAD.HI.U32 R7, R6, R14, RZ ;  /* 0x0000000e06077227 */ /* 0x000fe200078e00ff */
[----:B------:R-:W-:-:S03]  /*0b50*/  IABS R18, R9 ;  /* 0x0000000900127213 */ /* 0x000fc60000000000 */
[----:B------:R-:W-:Y:S01]  /*0b60*/  @!P0 IMAD.MOV R4, RZ, RZ, -R4 ;  /* 0x000000ffff048224 */ /* 0x000fe200078e0a04 */
[C---:B------:R-:W-:Y:S01]  /*0b70*/  ISETP.GT.U32.AND P0, PT, R5.reuse, R8, PT ;  /* 0x000000080500720c */ /* 0x040fe20003f04070 */
[----:B------:R-:W-:Y:S01]  /*0b80*/  IMAD.MOV R9, RZ, RZ, -R7 ;  /* 0x000000ffff097224 */ /* 0x000fe200078e0a07 */
[----:B------:R-:W-:Y:S01]  /*0b90*/  @!P6 LOP3.LUT R4, RZ, R12, RZ, 0x33, !PT ;  /* 0x0000000cff04e212 */ /* 0x000fe200078e33ff */
[----:B------:R-:W-:Y:S01]  /*0ba0*/  IMAD.HI.U32 R7, R6, R16, RZ ;  /* 0x0000001006077227 */ /* 0x000fe200078e00ff */
[----:B------:R-:W-:-:S03]  /*0bb0*/  ISETP.GT.U32.AND P6, PT, R5, R10, PT ;  /* 0x0000000a0500720c */ /* 0x000fc60003fc4070 */
[----:B------:R-:W-:Y:S02]  /*0bc0*/  IMAD R14, R5, R9, R14 ;  /* 0x00000009050e7224 */ /* 0x000fe400078e020e */
[----:B------:R-:W-:-:S04]  /*0bd0*/  IMAD.HI.U32 R9, R6, R18, RZ ;  /* 0x0000001206097227 */ /* 0x000fc800078e00ff */
[----:B------:R-:W-:Y:S02]  /*0be0*/  @!P0 IMAD.IADD R8, R8, 0x1, -R5 ;  /* 0x0000000108088824 */ /* 0x000fe400078e0a05 */
[----:B------:R-:W-:Y:S02]  /*0bf0*/  IMAD.MOV R15, RZ, RZ, -R7 ;  /* 0x000000ffff0f7224 */ /* 0x000fe400078e0a07 */
[----:B------:R-:W-:Y:S01]  /*0c00*/  @!P6 IMAD.IADD R10, R10, 0x1, -R5 ;  /* 0x000000010a0ae824 */ /* 0x000fe200078e0a05 */
[C---:B------:R-:W-:Y:S01]  /*0c10*/  ISETP.GT.U32.AND P0, PT, R5.reuse, R8, PT ;  /* 0x000000080500720c */ /* 0x040fe20003f04070 */
[----:B------:R-:W-:Y:S02]  /*0c20*/  IMAD.MOV R9, RZ, RZ, -R9 ;  /* 0x000000ffff097224 */ /* 0x000fe400078e0a09 */
[C---:B------:R-:W-:Y:S01]  /*0c30*/  IMAD R16, R5.reuse, R15, R16 ;  /* 0x0000000f05107224 */ /* 0x040fe200078e0210 */
[C---:B------:R-:W-:Y:S01]  /*0c40*/  ISETP.GT.U32.AND P6, PT, R5.reuse, R10, PT ;  /* 0x0000000a0500720c */ /* 0x040fe20003fc4070 */
[----:B------:R-:W-:-:S02]  /*0c50*/  IMAD R18, R5, R9, R18 ;  /* 0x0000000905127224 */ /* 0x000fc400078e0212 */
[----:B------:R-:W-:-:S04]  /*0c60*/  IMAD.HI.U32 R7, R6, R17, RZ ;  /* 0x0000001106077227 */ /* 0x000fc800078e00ff */
[----:B------:R-:W-:Y:S02]  /*0c70*/  IMAD.MOV R20, RZ, RZ, -R7 ;  /* 0x000000ffff147224 */ /* 0x000fe400078e0a07 */
[----:B------:R-:W-:Y:S01]  /*0c80*/  @!P0 IMAD.IADD R8, R8, 0x1, -R5 ;  /* 0x0000000108088824 */ /* 0x000fe200078e0a05 */
[C---:B------:R-:W-:Y:S01]  /*0c90*/  ISETP.GT.U32.AND P0, PT, R5.reuse, R14, PT ;  /* 0x0000000e0500720c */ /* 0x040fe20003f04070 */
[----:B------:R-:W-:Y:S02]  /*0ca0*/  IMAD.MOV R22, RZ, RZ, -R11 ;  /* 0x000000ffff167224 */ /* 0x000fe400078e0a0b */
[----:B------:R-:W-:Y:S01]  /*0cb0*/  @!P4 IMAD.MOV R8, RZ, RZ, -R8 ;  /* 0x000000ffff08c224 */ /* 0x000fe200078e0a08 */
[C---:B------:R-:W-:Y:S01]  /*0cc0*/  ISETP.GT.U32.AND P4, PT, R5.reuse, R16, PT ;  /* 0x000000100500720c */ /* 0x040fe20003f84070 */
[----:B------:R-:W-:Y:S01]  /*0cd0*/  @!P6 IMAD.IADD R10, R10, 0x1, -R5 ;  /* 0x000000010a0ae824 */ /* 0x000fe200078e0a05 */
[C---:B------:R-:W-:Y:S01]  /*0ce0*/  ISETP.GT.U32.AND P6, PT, R5.reuse, R18, PT ;  /* 0x000000120500720c */ /* 0x040fe20003fc4070 */
[----:B------:R-:W-:-:S02]  /*0cf0*/  IMAD R12, R5, R20, R17 ;  /* 0x00000014050c7224 */ /* 0x000fc400078e0211 */
[----:B------:R-:W-:Y:S02]  /*0d00*/  VIADD R17, R21, 0x20 ;  /* 0x0000002015117836 */ /* 0x000fe40000000000 */
[----:B------:R-:W-:Y:S02]  /*0d10*/  IMAD R20, R5, R22, R19 ;  /* 0x0000001605147224 */ /* 0x000fe400078e0213 */
[----:B------:R-:W-:Y:S01]  /*0d20*/  VIADD R19, R21, 0x1c ;  /* 0x0000001c15137836 */ /* 0x000fe20000000000 */
[----:B------:R-:W-:Y:S01]  /*0d30*/  IABS R22, R17 ;  /* 0x0000001100167213 */ /* 0x000fe20000000000 */
[--C-:B------:R-:W-:Y:S02]  /*0d40*/  @!P0 IMAD.IADD R14, R14, 0x1, -R5.reuse ;  /* 0x000000010e0e8824 */ /* 0x100fe400078e0a05 */
[--C-:B------:R-:W-:Y:S01]  /*0d50*/  @!P4 IMAD.IADD R16, R16, 0x1, -R5.reuse ;  /* 0x000000011010c824 */ /* 0x100fe200078e0a05 */
[----:B------:R-:W-:Y:S01]  /*0d60*/  IABS R30, R19 ;  /* 0x00000013001e7213 */ /* 0x000fe20000000000 */
[----:B------:R-:W-:Y:S01]  /*0d70*/  @!P6 IMAD.IADD R18, R18, 0x1, -R5 ;  /* 0x000000011212e824 */ /* 0x000fe200078e0a05 */
[C---:B------:R-:W-:Y:S01]  /*0d80*/  ISETP.GT.U32.AND P0, PT, R5.reuse, R14, PT ;  /* 0x0000000e0500720c */ /* 0x040fe20003f04070 */
[----:B------:R-:W-:Y:S01]  /*0d90*/  IMAD.HI.U32 R7, R6, R22, RZ ;  /* 0x0000001606077227 */ /* 0x000fe200078e00ff */
[----:B------:R-:W-:-:S02]  /*0da0*/  ISETP.GT.U32.AND P4, PT, R5, R16, PT ;  /* 0x000000100500720c */ /* 0x000fc40003f84070 */
[----:B------:R-:W-:Y:S01]  /*0db0*/  ISETP.GT.U32.AND P6, PT, R5, R18, PT ;  /* 0x000000120500720c */ /* 0x000fe20003fc4070 */
[----:B------:R-:W-:-:S04]  /*0dc0*/  IMAD.HI.U32 R9, R6, R30, RZ ;  /* 0x0000001e06097227 */ /* 0x000fc800078e00ff */
[----:B------:R-:W-:Y:S02]  /*0dd0*/  IMAD.MOV R7, RZ, RZ, -R7 ;  /* 0x000000ffff077224 */ /* 0x000fe400078e0a07 */
[----:B------:R-:W-:Y:S02]  /*0de0*/  IMAD.MOV R9, RZ, RZ, -R9 ;  /* 0x000000ffff097224 */ /* 0x000fe400078e0a09 */
[C---:B------:R-:W-:Y:S02]  /*0df0*/  IMAD R22, R5.reuse, R7, R22 ;  /* 0x0000000705167224 */ /* 0x040fe400078e0216 */
[--C-:B------:R-:W-:Y:S01]  /*0e00*/  @!P4 IMAD.IADD R16, R16, 0x1, -R5.reuse ;  /* 0x000000011010c824 */ /* 0x100fe200078e0a05 */
[C---:B------:R-:W-:Y:S01]  /*0e10*/  ISETP.GT.U32.AND P4, PT, R5.reuse, R12, PT ;  /* 0x0000000c0500720c */ /* 0x040fe20003f84070 */
[----:B------:R-:W-:Y:S01]  /*0e20*/  @!P6 IMAD.IADD R18, R18, 0x1, -R5 ;  /* 0x000000011212e824 */ /* 0x000fe200078e0a05 */
[C---:B------:R-:W-:Y:S01]  /*0e30*/  ISETP.GT.U32.AND P6, PT, R5.reuse, R20, PT ;  /* 0x000000140500720c */ /* 0x040fe20003fc4070 */
[----:B------:R-:W-:-:S02]  /*0e40*/  IMAD R30, R5, R9, R30 ;  /* 0x00000009051e7224 */ /* 0x000fc400078e021e */
[----:B------:R-:W-:-:S04]  /*0e50*/  IMAD.HI.U32 R11, R6, R32, RZ ;  /* 0x00000020060b7227 */ /* 0x000fc800078e00ff */
[----:B------:R-:W-:-:S04]  /*0e60*/  IMAD.HI.U32 R15, R6, R34, RZ ;  /* 0x00000022060f7227 */ /* 0x000fc800078e00ff */
[--C-:B------:R-:W-:Y:S01]  /*0e70*/  @!P4 IMAD.IADD R12, R12, 0x1, -R5.reuse ;  /* 0x000000010c0cc824 */ /* 0x100fe200078e0a05 */
[C---:B------:R-:W-:Y:S01]  /*0e80*/  ISETP.GT.U32.AND P4, PT, R5.reuse, R22, PT ;  /* 0x000000160500720c */ /* 0x040fe20003f84070 */
[----:B------:R-:W-:Y:S01]  /*0e90*/  @!P6 IMAD.IADD R20, R20, 0x1, -R5 ;  /* 0x000000011414e824 */ /* 0x000fe200078e0a05 */
[C---:B------:R-:W-:Y:S01]  /*0ea0*/  ISETP.GT.U32.AND P6, PT, R5.reuse, R30, PT ;  /* 0x0000001e0500720c */ /* 0x040fe20003fc4070 */
[----:B------:R-:W-:Y:S02]  /*0eb0*/  IMAD.MOV R11, RZ, RZ, -R11 ;  /* 0x000000ffff0b7224 */ /* 0x000fe400078e0a0b */
[----:B------:R-:W-:Y:S02]  /*0ec0*/  IMAD.MOV R15, RZ, RZ, -R15 ;  /* 0x000000ffff0f7224 */ /* 0x000fe400078e0a0f */
[C---:B------:R-:W-:Y:S02]  /*0ed0*/  IMAD R32, R5.reuse, R11, R32 ;  /* 0x0000000b05207224 */ /* 0x040fe400078e0220 */
[----:B------:R-:W-:-:S02]  /*0ee0*/  IMAD R34, R5, R15, R34 ;  /* 0x0000000f05227224 */ /* 0x000fc400078e0222 */
[--C-:B------:R-:W-:Y:S01]  /*0ef0*/  @!P0 IMAD.IADD R14, R14, 0x1, -R5.reuse ;  /* 0x000000010e0e8824 */ /* 0x100fe200078e0a05 */
[----:B------:R-:W-:Y:S01]  /*0f00*/  ISETP.GE.AND P0, PT, R21, RZ, PT ;  /* 0x000000ff1500720c */ /* 0x000fe20003f06270 */
[--C-:B------:R-:W-:Y:S01]  /*0f10*/  @!P4 IMAD.IADD R22, R22, 0x1, -R5.reuse ;  /* 0x000000011616c824 */ /* 0x100fe200078e0a05 */
[C---:B------:R-:W-:Y:S01]  /*0f20*/  ISETP.GT.U32.AND P4, PT, R5.reuse, R32, PT ;  /* 0x000000200500720c */ /* 0x040fe20003f84070 */
[----:B------:R-:W-:Y:S01]  /*0f30*/  @!P6 IMAD.IADD R30, R30, 0x1, -R5 ;  /* 0x000000011e1ee824 */ /* 0x000fe200078e0a05 */
[----:B------:R-:W-:Y:S01]  /*0f40*/  ISETP.GT.U32.AND P6, PT, R5, R34, PT ;  /* 0x000000220500720c */ /* 0x000fe20003fc4070 */
[----:B------:R-:W-:-:S04]  /*0f50*/  IMAD.HI.U32 R7, R6, R36, RZ ;  /* 0x0000002406077227 */ /* 0x000fc800078e00ff */
[----:B------:R-:W-:Y:S01]  /*0f60*/  @!P1 IMAD.MOV R10, RZ, RZ, -R10 ;  /* 0x000000ffff0a9224 */ /* 0x000fe200078e0a0a */
[C---:B------:R-:W-:Y:S01]  /*0f70*/  ISETP.GT.U32.AND P1, PT, R5.reuse, R12, PT ;  /* 0x0000000c0500720c */ /* 0x040fe20003f24070 */
[----:B------:R-:W-:Y:S01]  /*0f80*/  @!P2 IMAD.MOV R14, RZ, RZ, -R14 ;  /* 0x000000ffff0ea224 */ /* 0x000fe200078e0a0e */
[C---:B------:R-:W-:Y:S01]  /*0f90*/  ISETP.GT.U32.AND P2, PT, R5.reuse, R20, PT ;  /* 0x000000140500720c */ /* 0x040fe20003f44070 */
[----:B------:R-:W-:Y:S01]  /*0fa0*/  @!P3 IMAD.MOV R16, RZ, RZ, -R16 ;  /* 0x000000ffff10b224 */ /* 0x000fe200078e0a10 */
[----:B------:R-:W-:Y:S01]  /*0fb0*/  ISETP.GT.U32.AND P3, PT, R5, R22, PT ;  /* 0x000000160500720c */ /* 0x000fe20003f64070 */
[----:B------:R-:W-:Y:S02]  /*0fc0*/  IMAD.MOV R11, RZ, RZ, -R7 ;  /* 0x000000ffff0b7224 */ /* 0x000fe400078e0a07 */
[----:B------:R-:W-:-:S04]  /*0fd0*/  IMAD.HI.U32 R9, R6, R48, RZ ;  /* 0x0000003006097227 */ /* 0x000fc800078e00ff */
[----:B------:R-:W-:-:S04]  /*0fe0*/  IMAD.HI.U32 R7, R6, R50, RZ ;  /* 0x0000003206077227 */ /* 0x000fc800078e00ff */
[----:B------:R-:W-:Y:S02]  /*0ff0*/  IMAD.MOV R15, RZ, RZ, -R9 ;  /* 0x000000ffff0f7224 */ /* 0x000fe400078e0a09 */
[----:B------:R-:W-:Y:S02]  /*1000*/  IMAD.MOV R7, RZ, RZ, -R7 ;  /* 0x000000ffff077224 */ /* 0x000fe400078e0a07 */
[----:B------:R-:W-:Y:S01]  /*1010*/  @!P4 IMAD.IADD R32, R32, 0x1, -R5 ;  /* 0x000000012020c824 */ /* 0x000fe200078e0a05 */
[C---:B------:R-:W-:Y:S01]  /*1020*/  ISETP.GT.U32.AND P4, PT, R5.reuse, R30, PT ;  /* 0x0000001e0500720c */ /* 0x040fe20003f84070 */
[C---:B------:R-:W-:Y:S02]  /*1030*/  IMAD R36, R5.reuse, R11, R36 ;  /* 0x0000000b05247224 */ /* 0x040fe400078e0224 */
[C---:B------:R-:W-:Y:S02]  /*1040*/  IMAD R48, R5.reuse, R15, R48 ;  /* 0x0000000f05307224 */ /* 0x040fe400078e0230 */
[----:B------:R-:W-:-:S02]  /*1050*/  IMAD R50, R5, R7, R50 ;  /* 0x0000000705327224 */ /* 0x000fc400078e0232 */
[----:B------:R-:W-:Y:S01]  /*1060*/  @!P6 IMAD.IADD R34, R34, 0x1, -R5 ;  /* 0x000000012222e824 */ /* 0x000fe200078e0a05 */
[----:B------:R-:W-:Y:S01]  /*1070*/  ISETP.GT.U32.AND P6, PT, R5, R32, PT ;  /* 0x000000200500720c */ /* 0x000fe20003fc4070 */
[----:B------:R-:W-:-:S04]  /*1080*/  IMAD.HI.U32 R9, R6, R52, RZ ;  /* 0x0000003406097227 */ /* 0x000fc800078e00ff */
[----:B------:R-:W-:-:S04]  /*1090*/  IMAD.HI.U32 R6, R6, R54, RZ ;  /* 0x0000003606067227 */ /* 0x000fc800078e00ff */
[----:B------:R-:W-:Y:S01]  /*10a0*/  @!P5 IMAD.MOV R18, RZ, RZ, -R18 ;  /* 0x000000ffff12d224 */ /* 0x000fe200078e0a12 */
[C---:B------:R-:W-:Y:S01]  /*10b0*/  ISETP.GT.U32.AND P5, PT, R5.reuse, R34, PT ;  /* 0x000000220500720c */ /* 0x040fe20003fa4070 */
[--C-:B------:R-:W-:Y:S01]  /*10c0*/  @!P1 IMAD.IADD R12, R12, 0x1, -R5.reuse ;  /* 0x000000010c0c9824 */ /* 0x100fe200078e0a05 */
[C---:B------:R-:W-:Y:S01]  /*10d0*/  ISETP.GT.U32.AND P1, PT, R5.reuse, R36, PT ;  /* 0x000000240500720c */ /* 0x040fe20003f24070 */
[--C-:B------:R-:W-:Y:S01]  /*10e0*/  @!P2 IMAD.IADD R20, R20, 0x1, -R5.reuse ;  /* 0x000000011414a824 */ /* 0x100fe200078e0a05 */
[C---:B------:R-:W-:Y:S01]  /*10f0*/  ISETP.GT.U32.AND P2, PT, R5.reuse, R48, PT ;  /* 0x000000300500720c */ /* 0x040fe20003f44070 */
[----:B------:R-:W-:Y:S01]  /*1100*/  @!P3 IMAD.IADD R22, R22, 0x1, -R5 ;  /* 0x000000011616b824 */ /* 0x000fe200078e0a05 */
[----:B------:R-:W-:Y:S01]  /*1110*/  ISETP.GT.U32.AND P3, PT, R5, R50, PT ;  /* 0x000000320500720c */ /* 0x000fe20003f64070 */
[----:B------:R-:W-:Y:S02]  /*1120*/  IMAD.MOV R9, RZ, RZ, -R9 ;  /* 0x000000ffff097224 */ /* 0x000fe400078e0a09 */
[----:B------:R-:W-:-:S02]  /*1130*/  IMAD.MOV R6, RZ, RZ, -R6 ;  /* 0x000000ffff067224 */ /* 0x000fc400078e0a06 */
[C---:B------:R-:W-:Y:S02]  /*1140*/  IMAD R52, R5.reuse, R9, R52 ;  /* 0x0000000905347224 */ /* 0x040fe400078e0234 */
[C---:B------:R-:W-:Y:S01]  /*1150*/  IMAD R54, R5.reuse, R6, R54 ;  /* 0x0000000605367224 */ /* 0x040fe200078e0236 */
[----:B------:R-:W-:Y:S01]  /*1160*/  LOP3.LUT R6, R0, 0x3, RZ, 0xc0, !PT ;  /* 0x0000000300067812 */ /* 0x000fe200078ec0ff */
[--C-:B------:R-:W-:Y:S01]  /*1170*/  @!P4 IMAD.IADD R30, R30, 0x1, -R5.reuse ;  /* 0x000000011e1ec824 */ /* 0x100fe200078e0a05 */
[C---:B------:R-:W-:Y:S01]  /*1180*/  ISETP.GT.U32.AND P4, PT, R5.reuse, R52, PT ;  /* 0x000000340500720c */ /* 0x040fe20003f84070 */
[--C-:B------:R-:W-:Y:S01]  /*1190*/  @!P6 IMAD.IADD R32, R32, 0x1, -R5.reuse ;  /* 0x000000012020e824 */ /* 0x100fe200078e0a05 */
[----:B------:R-:W-:Y:S01]  /*11a0*/  ISETP.GT.U32.AND P6, PT, R5, R54, PT ;  /* 0x000000360500720c */ /* 0x000fe20003fc4070 */
[--C-:B------:R-:W-:Y:S01]  /*11b0*/  @!P5 IMAD.IADD R34, R34, 0x1, -R5.reuse ;  /* 0x000000012222d824 */ /* 0x100fe200078e0a05 */
[----:B------:R-:W-:Y:S01]  /*11c0*/  ISETP.GE.AND P5, PT, R23, RZ, PT ;  /* 0x000000ff1700720c */ /* 0x000fe20003fa6270 */
[--C-:B------:R-:W-:Y:S01]  /*11d0*/  @!P1 IMAD.IADD R36, R36, 0x1, -R5.reuse ;  /* 0x0000000124249824 */ /* 0x100fe200078e0a05 */
[----:B------:R-:W-:Y:S01]  /*11e0*/  ISETP.GE.AND P1, PT, R31, RZ, PT ;  /* 0x000000ff1f00720c */ /* 0x000fe20003f26270 */
[--C-:B------:R-:W-:Y:S01]  /*11f0*/  @!P2 IMAD.IADD R48, R48, 0x1, -R5.reuse ;  /* 0x000000013030a824 */ /* 0x100fe200078e0a05 */
[----:B------:R-:W-:Y:S01]  /*1200*/  ISETP.GE.AND P2, PT, R17, RZ, PT ;  /* 0x000000ff1100720c */ /* 0x000fe20003f46270 */
[----:B------:R-:W-:Y:S01]  /*1210*/  @!P3 IMAD.IADD R50, R50, 0x1, -R5 ;  /* 0x000000013232b824 */ /* 0x000fe200078e0a05 */
[----:B------:R-:W-:Y:S01]  /*1220*/  ISETP.GE.AND P3, PT, R19, RZ, PT ;  /* 0x000000ff1300720c */ /* 0x000fe20003f66270 */
[----:B------:R-:W-:Y:S01]  /*1230*/  IMAD R7, R6, 0x88, RZ ;  /* 0x0000008806077824 */ /* 0x000fe200078e02ff */
[----:B------:R-:W-:Y:S01]  /*1240*/  SHF.R.U32.HI R6, RZ, 0x3, R71 ;  /* 0x00000003ff067819 */ /* 0x000fe20000011647 */
[--C-:B------:R-:W-:Y:S01]  /*1250*/  @!P4 IMAD.IADD R52, R52, 0x1, -R5.reuse ;  /* 0x000000013434c824 */ /* 0x100fe200078e0a05 */
[----:B------:R-:W-:Y:S01]  /*1260*/  ISETP.GE.AND P4, PT, R33, RZ, PT ;  /* 0x000000ff2100720c */ /* 0x000fe20003f86270 */
[----:B------:R-:W-:Y:S01]  /*1270*/  @!P6 IMAD.IADD R54, R54, 0x1, -R5 ;  /* 0x000000013636e824 */ /* 0x000fe200078e0a05 */
[----:B------:R-:W-:Y:S01]  /*1280*/  LOP3.LUT R29, R7, R29, R6, 0x1e, !PT ;  /* 0x0000001d071d7212 */ /* 0x000fe200078e1e06 */
[----:B------:R-:W-:-:S02]  /*1290*/  IMAD.MOV.U32 R6, RZ, RZ, R30 ;  /* 0x000000ffff067224 */ /* 0x000fc400078e001e */
[----:B------:R-:W-:Y:S01]  /*12a0*/  @!P5 IMAD.MOV R12, RZ, RZ, -R12 ;  /* 0x000000ffff0cd224 */ /* 0x000fe200078e0a0c */
[C---:B------:R-:W-:Y:S01]  /*12b0*/  ISETP.GT.U32.AND P5, PT, R5.reuse, R36, PT ;  /* 0x000000240500720c */ /* 0x040fe20003fa4070 */
[----:B------:R-:W-:Y:S01]  /*12c0*/  @!P1 IMAD.MOV R20, RZ, RZ, -R20 ;  /* 0x000000ffff149224 */ /* 0x000fe200078e0a14 */
[C---:B------:R-:W-:Y:S01]  /*12d0*/  ISETP.GT.U32.AND P1, PT, R5.reuse, R48, PT ;  /* 0x000000300500720c */ /* 0x040fe20003f24070 */
[----:B------:R-:W-:Y:S01]  /*12e0*/  @!P2 IMAD.MOV R22, RZ, RZ, -R22 ;  /* 0x000000ffff16a224 */ /* 0x000fe200078e0a16 */
[C---:B------:R-:W-:Y:S01]  /*12f0*/  ISETP.GT.U32.AND P2, PT, R5.reuse, R50, PT ;  /* 0x000000320500720c */ /* 0x040fe20003f44070 */
[----:B------:R-:W-:Y:S01]  /*1300*/  @!P3 IMAD.MOV R6, RZ, RZ, -R6 ;  /* 0x000000ffff06b224 */ /* 0x000fe200078e0a06 */
[C---:B------:R-:W-:Y:S01]  /*1310*/  ISETP.GT.U32.AND P3, PT, R5.reuse, R52, PT ;  /* 0x000000340500720c */ /* 0x040fe20003f64070 */
[C---:B------:R-:W-:Y:S01]  /*1320*/  IMAD.SHL.U32 R9, R0.reuse, 0x8, RZ ;  /* 0x0000000800097824 */ /* 0x040fe200078e00ff */
[----:B------:R-:W-:Y:S01]  /*1330*/  ISETP.GT.U32.AND P6, PT, R5, R54, PT ;  /* 0x000000360500720c */ /* 0x000fe20003fc4070 */
[----:B------:R-:W-:-:S02]  /*1340*/  IMAD.SHL.U32 R7, R0, 0x10, RZ ;  /* 0x0000001000077824 */ /* 0x000fc400078e00ff */
[----:B------:R-:W-:Y:S01]  /*1350*/  @!P4 IMAD.MOV R32, RZ, RZ, -R32 ;  /* 0x000000ffff20c224 */ /* 0x000fe200078e0a20 */
[----:B------:R-:W-:Y:S01]  /*1360*/  LOP3.LUT R9, R9, 0x30, R28, 0x48, !PT ;  /* 0x0000003009097812 */ /* 0x000fe200078e481c */
[--C-:B------:R-:W-:Y:S01]  /*1370*/  @!P5 IMAD.IADD R36, R36, 0x1, -R5.reuse ;  /* 0x000000012424d824 */ /* 0x100fe200078e0a05 */
[----:B------:R-:W-:Y:S01]  /*1380*/  ISETP.GE.AND P5, PT, R37, RZ, PT ;  /* 0x000000ff2500720c */ /* 0x000fe20003fa6270 */
[--C-:B------:R-:W-:Y:S01]  /*1390*/  @!P1 IMAD.IADD R48, R48, 0x1, -R5.reuse ;  /* 0x0000000130309824 */ /* 0x100fe200078e0a05 */
[----:B------:R-:W-:Y:S01]  /*13a0*/  ISETP.GE.AND P4, PT, R35, RZ, PT ;  /* 0x000000ff2300720c */ /* 0x000fe20003f86270 */
[--C-:B------:R-:W-:Y:S01]  /*13b0*/  @!P2 IMAD.IADD R50, R50, 0x1, -R5.reuse ;  /* 0x000000013232a824 */ /* 0x100fe200078e0a05 */
[----:B------:R-:W-:Y:S01]  /*13c0*/  ISETP.GE.AND P2, PT, R41, RZ, PT ;  /* 0x000000ff2900720c */ /* 0x000fe20003f46270 */
[--C-:B------:R-:W-:Y:S01]  /*13d0*/  @!P3 IMAD.IADD R52, R52, 0x1, -R5.reuse ;  /* 0x000000013434b824 */ /* 0x100fe200078e0a05 */
[----:B------:R-:W-:Y:S01]  /*13e0*/  LOP3.LUT R30, R7, 0x600, RZ, 0xc0, !PT ;  /* 0x00000600071e7812 */ /* 0x000fe200078ec0ff */
[----:B------:R-:W-:Y:S01]  /*13f0*/  @!P6 IMAD.IADD R54, R54, 0x1, -R5 ;  /* 0x000000013636e824 */ /* 0x000fe200078e0a05 */
[----:B------:R-:W-:Y:S01]  /*1400*/  ISETP.NE.AND P6, PT, R13, RZ, PT ;  /* 0x000000ff0d00720c */ /* 0x000fe20003fc5270 */
[----:B------:R-:W-:Y:S01]  /*1410*/  IMAD.SHL.U32 R28, R0, 0x40, RZ ;  /* 0x00000040001c7824 */ /* 0x000fe200078e00ff */
[----:B------:R-:W-:Y:S01]  /*1420*/  LOP3.LUT R5, RZ, R13, RZ, 0x33, !PT ;  /* 0x0000000dff057212 */ /* 0x000fe200078e33ff */
[----:B------:R-:W-:Y:S01]  /*1430*/  @!P0 IMAD.MOV R54, RZ, RZ, -R54 ;  /* 0x000000ffff368224 */ /* 0x000fe200078e0a36 */
[----:B------:R-:W-:Y:S01]  /*1440*/  ISETP.GE.AND P3, PT, R43, RZ, PT ;  /* 0x000000ff2b00720c */ /* 0x000fe20003f66270 */
[----:B------:R-:W-:Y:S01]  /*1450*/  @!P5 IMAD.MOV R36, RZ, RZ, -R36 ;  /* 0x000000ffff24d224 */ /* 0x000fe200078e0a24 */
[C---:B------:R-:W-:Y:S01]  /*1460*/  SEL R8, R5.reuse, R8, !P6 ;  /* 0x0000000805087207 */ /* 0x040fe20007000000 */
[----:B------:R-:W-:Y:S01]  /*1470*/  @!P4 IMAD.MOV R34, RZ, RZ, -R34 ;  /* 0x000000ffff22c224 */ /* 0x000fe200078e0a22 */
[C---:B------:R-:W-:Y:S01]  /*1480*/  SEL R18, R5.reuse, R18, !P6 ;  /* 0x0000001205127207 */ /* 0x040fe20007000000 */
[----:B------:R-:W-:Y:S01]  /*1490*/  @!P2 IMAD.MOV R50, RZ, RZ, -R50 ;  /* 0x000000ffff32a224 */ /* 0x000fe200078e0a32 */
[----:B------:R-:W-:Y:S01]  /*14a0*/  LOP3.LUT R7, R28, 0x1c0, RZ, 0xc0, !PT ;  /* 0x000001c01c077812 */ /* 0x000fe200078ec0ff */
[----:B------:R-:W-:Y:S01]  /*14b0*/  IMAD R8, R8, UR40, RZ ;  /* 0x0000002808087c24 */ /* 0x000fe2000f8e02ff */
[C---:B------:R-:W-:Y:S01]  /*14c0*/  SEL R16, R5.reuse, R16, !P6 ;  /* 0x0000001005107207 */ /* 0x040fe20007000000 */
[----:B------:R-:W-:Y:S01]  /*14d0*/  IMAD R18, R18, UR40, RZ ;  /* 0x0000002812127c24 */ /* 0x000fe2000f8e02ff */
[C---:B------:R-:W-:Y:S01]  /*14e0*/  SEL R14, R5.reuse, R14, !P6 ;  /* 0x0000000e050e7207 */ /* 0x040fe20007000000 */
[----:B------:R-:W-:Y:S01]  /*14f0*/  IMAD R4, R4, UR41, RZ ;  /* 0x0000002904047c24 */ /* 0x000fe2000f8e02ff */
[----:B------:R-:W-:Y:S01]  /*1500*/  IADD3 R30, R30, UR5, R7 ;  /* 0x000000051e1e7c10 */ /* 0x000fe2000fffe007 */
[----:B------:R-:W-:Y:S01]  /*1510*/  IMAD R16, R16, UR40, RZ ;  /* 0x0000002810107c24 */ /* 0x000fe2000f8e02ff */
[C---:B------:R-:W-:Y:S01]  /*1520*/  SEL R10, R5.reuse, R10, !P6 ;  /* 0x0000000a050a7207 */ /* 0x040fe20007000000 */
[----:B------:R-:W-:Y:S01]  /*1530*/  IMAD R14, R14, UR40, RZ ;  /* 0x000000280e0e7c24 */ /* 0x000fe2000f8e02ff */
[----:B------:R-:W-:Y:S01]  /*1540*/  SEL R12, R5, R12, !P6 ;  /* 0x0000000c050c7207 */ /* 0x000fe20007000000 */
[----:B------:R-:W-:Y:S01]  /*1550*/  IMAD.IADD R30, R9, 0x1, R30 ;  /* 0x00000001091e7824 */ /* 0x000fe200078e021e */
[----:B------:R-:W-:Y:S01]  /*1560*/  IADD3 R7, P2, R8, UR6, RZ ;  /* 0x0000000608077c10 */ /* 0x000fe2000ff5e0ff */
[----:B------:R-:W-:Y:S01]  /*1570*/  IMAD R10, R10, UR40, RZ ;  /* 0x000000280a0a7c24 */ /* 0x000fe2000f8e02ff */
[----:B------:R-:W-:Y:S01]  /*1580*/  ISETP.GE.AND P1, PT, R39, RZ, PT ;  /* 0x000000ff2700720c */ /* 0x000fe20003f26270 */
[----:B------:R-:W-:Y:S01]  /*1590*/  @!P3 IMAD.MOV R52, RZ, RZ, -R52 ;  /* 0x000000ffff34b224 */ /* 0x000fe200078e0a34 */
[----:B------:R-:W-:-:S02]  /*15a0*/  SEL R6, R5, R6, !P6 ;  /* 0x0000000605067207 */ /* 0x000fc40007000000 */
[----:B------:R-:W-:Y:S02]  /*15b0*/  IADD3 R11, P0, R18, UR6, RZ ;  /* 0x00000006120b7c10 */ /* 0x000fe4000ff1e0ff */
[----:B------:R-:W-:Y:S01]  /*15c0*/  R2UR UR38, R7 ;  /* 0x00000000072672ca */ /* 0x000fe200000e0000 */
[----:B------:R-:W-:Y:S01]  /*15d0*/  IMAD R7, R12, UR40, RZ ;  /* 0x000000280c077c24 */ /* 0x000fe2000f8e02ff */
[----:B------:R-:W-:Y:S01]  /*15e0*/  IADD3 R12, P5, R16, UR6, RZ ;  /* 0x00000006100c7c10 */ /* 0x000fe2000ffbe0ff */
[----:B------:R-:W-:Y:S01]  /*15f0*/  IMAD R15, R6, UR40, RZ ;  /* 0x00000028060f7c24 */ /* 0x000fe2000f8e02ff */
[----:B------:R-:W-:Y:S02]  /*1600*/  SEL R32, R5, R32, !P6 ;  /* 0x0000002005207207 */ /* 0x000fe40007000000 */
[----:B------:R-:W-:Y:S01]  /*1610*/  IADD3 R13, P4, R14, UR6, RZ ;  /* 0x000000060e0d7c10 */ /* 0x000fe2000ff9e0ff */
[----:B------:R-:W-:Y:S01]  /*1620*/  @!P1 IMAD.MOV R48, RZ, RZ, -R48 ;  /* 0x000000ffff309224 */ /* 0x000fe200078e0a30 */
[----:B------:R-:W-:Y:S01]  /*1630*/  R2UR UR30, R11 ;  /* 0x000000000b1e72ca */ /* 0x000fe200000e0000 */
[----:B------:R-:W-:Y:S01]  /*1640*/  IMAD R32, R32, UR40, RZ ;  /* 0x0000002820207c24 */ /* 0x000fe2000f8e02ff */
[----:B------:R-:W-:-:S02]  /*1650*/  SEL R20, R5, R20, !P6 ;  /* 0x0000001405147207 */ /* 0x000fc40007000000 */
[----:B------:R-:W-:Y:S02]  /*1660*/  SHF.R.S32.HI R11, RZ, 0x1f, R14 ;  /* 0x0000001fff0b7819 */ /* 0x000fe4000001140e */
[----:B------:R-:W-:Y:S01]  /*1670*/  SEL R22, R5, R22, !P6 ;  /* 0x0000001605167207 */ /* 0x000fe20007000000 */
[----:B------:R-:W-:Y:S01]  /*1680*/  IMAD R20, R20, UR40, RZ ;  /* 0x0000002814147c24 */ /* 0x000fe2000f8e02ff */
[----:B------:R-:W-:Y:S02]  /*1690*/  IADD3 R9, P3, R10, UR6, RZ ;  /* 0x000000060a097c10 */ /* 0x000fe4000ff7e0ff */
[----:B------:R-:W-:Y:S01]  /*16a0*/  R2UR UR32, R12 ;  /* 0x000000000c2072ca */ /* 0x000fe200000e0000 */
[----:B------:R-:W-:Y:S01]  /*16b0*/  IMAD R22, R22, UR40, RZ ;  /* 0x0000002816167c24 */ /* 0x000fe2000f8e02ff */
[----:B------:R-:W-:Y:S02]  /*16c0*/  R2UR UR34, R13 ;  /* 0x000000000d2272ca */ /* 0x000fe400000e0000 */
[----:B------:R-:W-:-:S02]  /*16d0*/  SHF.R.S32.HI R12, RZ, 0x1f, R10 ;  /* 0x0000001fff0c7819 */ /* 0x000fc4000001140a */
[----:B------:R-:W-:Y:S02]  /*16e0*/  SHF.R.S32.HI R13, RZ, 0x1f, R8 ;  /* 0x0000001fff0d7819 */ /* 0x000fe40000011408 */
[----:B------:R-:W-:Y:S02]  /*16f0*/  SHF.R.S32.HI R10, RZ, 0x1f, R16 ;  /* 0x0000001fff0a7819 */ /* 0x000fe40000011410 */
[----:B------:R-:W-:Y:S02]  /*1700*/  IADD3.X R11, R11, UR7, RZ, P4, !PT ;  /* 0x000000070b0b7c10 */ /* 0x000fe4000a7fe4ff */
[----:B------:R-:W-:Y:S02]  /*1710*/  IADD3 R8, P4, R15, UR6, RZ ;  /* 0x000000060f087c10 */ /* 0x000fe4000ff9e0ff */
[----:B------:R-:W-:Y:S02]  /*1720*/  R2UR UR36, R9 ;  /* 0x00000000092472ca */ /* 0x000fe400000e0000 */
[----:B------:R-:W-:-:S02]  /*1730*/  IADD3 R9, P1, R7, UR6, RZ ;  /* 0x0000000607097c10 */ /* 0x000fc4000ff3e0ff */
[----:B------:R-:W-:Y:S02]  /*1740*/  IADD3.X R10, R10, UR7, RZ, P5, !PT ;  /* 0x000000070a0a7c10 */ /* 0x000fe4000affe4ff */
[----:B------:R-:W-:Y:S02]  /*1750*/  SEL R34, R5, R34, !P6 ;  /* 0x0000002205227207 */ /* 0x000fe40007000000 */
[----:B------:R-:W-:Y:S02]  /*1760*/  IADD3.X R13, R13, UR7, RZ, P2, !PT ;  /* 0x000000070d0d7c10 */ /* 0x000fe400097fe4ff */
[----:B------:R-:W-:Y:S01]  /*1770*/  IADD3 R6, P5, R32, UR6, RZ ;  /* 0x0000000620067c10 */ /* 0x000fe2000ffbe0ff */
[----:B------:R-:W-:Y:S01]  /*1780*/  IMAD R34, R34, UR40, RZ ;  /* 0x0000002822227c24 */ /* 0x000fe2000f8e02ff */
[----:B------:R-:W-:Y:S02]  /*1790*/  R2UR UR22, R8 ;  /* 0x00000000081672ca */ /* 0x000fe400000e0000 */
[----:B------:R-:W-:-:S02]  /*17a0*/  IADD3 R14, P2, R20, UR6, RZ ;  /* 0x00000006140e7c10 */ /* 0x000fc4000ff5e0ff */
[----:B------:R-:W-:Y:S02]  /*17b0*/  SHF.R.S32.HI R8, RZ, 0x1f, R20 ;  /* 0x0000001fff087819 */ /* 0x000fe40000011414 */
[----:B------:R-:W-:Y:S02]  /*17c0*/  R2UR UR28, R9 ;  /* 0x00000000091c72ca */ /* 0x000fe400000e0000 */
[----:B------:R-:W-:Y:S02]  /*17d0*/  IADD3.X R12, R12, UR7, RZ, P3, !PT ;  /* 0x000000070c0c7c10 */ /* 0x000fe40009ffe4ff */
[----:B------:R-:W-:Y:S02]  /*17e0*/  IADD3 R9, P3, R22, UR6, RZ ;  /* 0x0000000616097c10 */ /* 0x000fe4000ff7e0ff */
[----:B------:R-:W-:Y:S02]  /*17f0*/  R2UR UR20, R6 ;  /* 0x00000000061472ca */ /* 0x000fe400000e0000 */
[----:B------:R-:W-:-:S02]  /*1800*/  SHF.R.S32.HI R6, RZ, 0x1f, R18 ;  /* 0x0000001fff067819 */ /* 0x000fc40000011412 */
[----:B------:R-:W-:Y:S02]  /*1810*/  IADD3.X R8, R8, UR7, RZ, P2, !PT ;  /* 0x0000000708087c10 */ /* 0x000fe400097fe4ff */
[----:B------:R-:W-:Y:S02]  /*1820*/  R2UR UR24, R9 ;  /* 0x00000000091872ca */ /* 0x000fe400000e0000 */
[----:B------:R-:W-:Y:S02]  /*1830*/  SHF.R.S32.HI R9, RZ, 0x1f, R7 ;  /* 0x0000001fff097819 */ /* 0x000fe40000011407 */
[C---:B------:R-:W-:Y:S02]  /*1840*/  SEL R36, R5.reuse, R36, !P6 ;  /* 0x0000002405247207 */ /* 0x040fe40007000000 */
[C---:B------:R-:W-:Y:S02]  /*1850*/  SEL R48, R5.reuse, R48, !P6 ;  /* 0x0000003005307207 */ /* 0x040fe40007000000 */
[----:B------:R-:W-:Y:S01]  /*1860*/  SEL R50, R5, R50, !P6 ;  /* 0x0000003205327207 */ /* 0x000fe20007000000 */
[----:B------:R-:W-:Y:S01]  /*1870*/  IMAD R36, R36, UR40, RZ ;  /* 0x0000002824247c24 */ /* 0x000fe2000f8e02ff */
[----:B------:R-:W-:Y:S01]  /*1880*/  IADD3.X R6, R6, UR7, RZ, P0, !PT ;  /* 0x0000000706067c10 */ /* 0x000fe200087fe4ff */
[----:B------:R-:W-:Y:S01]  /*1890*/  IMAD R48, R48, UR40, RZ ;  /* 0x0000002830307c24 */ /* 0x000fe2000f8e02ff */
[----:B------:R-:W-:Y:S01]  /*18a0*/  R2UR UR27, R8 ;  /* 0x00000000081b72ca */ /* 0x000fe200000e0000 */
[----:B------:R-:W-:Y:S01]  /*18b0*/  IMAD R50, R50, UR40, RZ ;  /* 0x0000002832327c24 */ /* 0x000fe2000f8e02ff */
[----:B------:R-:W-:-:S02]  /*18c0*/  SHF.R.S32.HI R7, RZ, 0x1f, R22 ;  /* 0x0000001fff077819 */ /* 0x000fc40000011416 */
[----:B------:R-:W-:Y:S02]  /*18d0*/  IADD3 R18, P0, R34, UR6, RZ ;  /* 0x0000000622127c10 */ /* 0x000fe4000ff1e0ff */
[----:B------:R-:W-:Y:S02]  /*18e0*/  SHF.R.S32.HI R15, RZ, 0x1f, R15 ;  /* 0x0000001fff0f7819 */ /* 0x000fe4000001140f */
[----:B------:R-:W-:Y:S02]  /*18f0*/  SHF.R.S32.HI R8, RZ, 0x1f, R34 ;  /* 0x0000001fff087819 */ /* 0x000fe40000011422 */
[----:B------:R-:W-:Y:S02]  /*1900*/  SEL R52, R5, R52, !P6 ;  /* 0x0000003405347207 */ /* 0x000fe40007000000 */
[----:B------:R-:W-:Y:S02]  /*1910*/  IADD3.X R9, R9, UR7, RZ, P1, !PT ;  /* 0x0000000709097c10 */ /* 0x000fe40008ffe4ff */
[----:B------:R-:W-:Y:S01]  /*1920*/  SEL R5, R5, R54, !P6 ;  /* 0x0000003605057207 */ /* 0x000fe20007000000 */
[----:B------:R-:W-:Y:S01]  /*1930*/  IMAD R52, R52, UR40, RZ ;  /* 0x0000002834347c24 */ /* 0x000fe2000f8e02ff */
[----:B------:R-:W-:-:S02]  /*1940*/  R2UR UR31, R6 ;  /* 0x00000000061f72ca */ /* 0x000fc400000e0000 */
[----:B------:R-:W-:Y:S02]  /*1950*/  IADD3.X R7, R7, UR7, RZ, P3, !PT ;  /* 0x0000000707077c10 */ /* 0x000fe40009ffe4ff */
[----:B------:R-:W-:Y:S02]  /*1960*/  IADD3.X R6, R15, UR7, RZ, P4, !PT ;  /* 0x000000070f067c10 */ /* 0x000fe4000a7fe4ff */
[----:B------:R-:W-:Y:S02]  /*1970*/  IADD3.X R8, R8, UR7, RZ, P0, !PT ;  /* 0x0000000708087c10 */ /* 0x000fe400087fe4ff */
[----:B------:R-:W-:Y:S02]  /*1980*/  IADD3 R31, P0, R4, UR10, RZ ;  /* 0x0000000a041f7c10 */ /* 0x000fe4000ff1e0ff */
[----:B------:R-:W-:Y:S02]  /*1990*/  R2UR UR29, R9 ;  /* 0x00000000091d72ca */ /* 0x000fe400000e0000 */
[----:B------:R-:W-:Y:S01]  /*19a0*/  SHF.R.S32.HI R9, RZ, 0x1f, R32 ;  /* 0x0000001fff097819 */ /* 0x000fe20000011420 */
[----:B------:R-:W-:Y:S01]  /*19b0*/  IMAD R32, R5, UR40, RZ ;  /* 0x0000002805207c24 */ /* 0x000fe2000f8e02ff */
[----:B------:R-:W-:Y:S01]  /*19c0*/  R2UR UR26, R14 ;  /* 0x000000000e1a72ca */ /* 0x000fe200000e0000 */
[----:B------:R-:W-:Y:S01]  /*19d0*/  ULDC UR40, c[0x0][0x238] ;  /* 0x00008e0000287ab9 */ /* 0x000fe20000000800 */
[----:B------:R-:W-:Y:S01]  /*19e0*/  R2UR UR25, R7 ;  /* 0x00000000071972ca */ /* 0x000fe200000e0000 */
[----:B------:R-:W-:Y:S01]  /*19f0*/  IMAD R38, R38, UR40, RZ ;  /* 0x0000002826267c24 */ /* 0x000fe2000f8e02ff */
[----:B------:R-:W-:Y:S01]  /*1a00*/  R2UR UR23, R6 ;  /* 0x00000000061772ca */ /* 0x000fe200000e0000 */
[----:B------:R-:W-:Y:S01]  /*1a10*/  IMAD R40, R40, UR40, RZ ;  /* 0x0000002828287c24 */ /* 0x000fe2000f8e02ff */
[----:B------:R-:W-:Y:S01]  /*1a20*/  IADD3 R17, P1, R36, UR6, RZ ;  /* 0x0000000624117c10 */ /* 0x000fe2000ff3e0ff */
[----:B------:R-:W-:Y:S01]  /*1a30*/  IMAD R42, R42, UR40, RZ ;  /* 0x000000282a2a7c24 */ /* 0x000fe2000f8e02ff */
[----:B------:R-:W-:Y:S01]  /*1a40*/  IADD3 R16, P2, R48, UR6, RZ ;  /* 0x0000000630107c10 */ /* 0x000fe2000ff5e0ff */
[----:B------:R-:W-:Y:S01]  /*1a50*/  IMAD R44, R44, UR40, RZ ;  /* 0x000000282c2c7c24 */ /* 0x000fe2000f8e02ff */
[----:B------:R-:W-:Y:S01]  /*1a60*/  IADD3 R14, P3, R50, UR6, RZ ;  /* 0x00000006320e7c10 */ /* 0x000fe2000ff7e0ff */
[----:B------:R-:W-:Y:S01]  /*1a70*/  IMAD R46, R46, UR40, RZ ;  /* 0x000000282e2e7c24 */ /* 0x000fe2000f8e02ff */
[----:B------:R-:W-:-:S02]  /*1a80*/  SHF.R.S32.HI R7, RZ, 0x1f, R36 ;  /* 0x0000001fff077819 */ /* 0x000fc40000011424 */
[----:B------:R-:W-:Y:S01]  /*1a90*/  SHF.R.S32.HI R6, RZ, 0x1f, R48 ;  /* 0x0000001fff067819 */ /* 0x000fe20000011430 */
[----:B------:R-:W-:Y:S01]  /*1aa0*/  IMAD R48, R25, UR40, RZ ;  /* 0x0000002819307c24 */ /* 0x000fe2000f8e02ff */
[----:B------:R-:W-:Y:S01]  /*1ab0*/  SHF.R.S32.HI R5, RZ, 0x1f, R50 ;  /* 0x0000001fff057819 */ /* 0x000fe20000011432 */
[----:B------:R-:W-:Y:S01]  /*1ac0*/  IMAD R50, R3, UR40, RZ ;  /* 0x0000002803327c24 */ /* 0x000fe2000f8e02ff */
[----:B------:R-:W-:Y:S01]  /*1ad0*/  LEA.HI.X.SX32 R33, R4, UR11, 0x1, P0 ;  /* 0x0000000b04217c11 */ /* 0x000fe200080f0eff */
[----:B------:R-:W-:Y:S01]  /*1ae0*/  ULDC UR11, c[0x0][0x23c] ;  /* 0x00008f00000b7ab9 */ /* 0x000fe20000000800 */
[----:B------:R-:W-:Y:S01]  /*1af0*/  SHF.R.S32.HI R4, RZ, 0x7, R0 ;  /* 0x00000007ff047819 */ /* 0x000fe20000011400 */
[----:B------:R-:W-:Y:S01]  /*1b00*/  IMAD R45, R26, UR11, RZ ;  /* 0x0000000b1a2d7c24 */ /* 0x000fe2000f8e02ff */
[----:B------:R-:W-:Y:S02]  /*1b10*/  IADD3.X R9, R9, UR7, RZ, P5, !PT ;  /* 0x0000000709097c10 */ /* 0x000fe4000affe4ff */
[----:B------:R-:W-:-:S02]  /*1b20*/  IADD3.X R7, R7, UR7, RZ, P1, !PT ;  /* 0x0000000707077c10 */ /* 0x000fc40008ffe4ff */
[----:B------:R-:W-:Y:S02]  /*1b30*/  IADD3.X R6, R6, UR7, RZ, P2, !PT ;  /* 0x0000000706067c10 */ /* 0x000fe400097fe4ff */
[----:B------:R-:W-:Y:S02]  /*1b40*/  IADD3.X R5, R5, UR7, RZ, P3, !PT ;  /* 0x0000000705057c10 */ /* 0x000fe40009ffe4ff */
[----:B------:R-:W-:Y:S02]  /*1b50*/  SGXT R4, R4, 0x1 ;  /* 0x000000010404781a */ /* 0x000fe40000000200 */
[----:B------:R-:W-:Y:S02]  /*1b60*/  R2UR UR35, R11 ;  /* 0x000000000b2372ca */ /* 0x000fe400000e0000 */
[----:B------:R-:W-:Y:S02]  /*1b70*/  R2UR UR33, R10 ;  /* 0x000000000a2172ca */ /* 0x000fe400000e0000 */
[----:B------:R-:W-:-:S02]  /*1b80*/  R2UR UR21, R9 ;  /* 0x00000000091572ca */ /* 0x000fc400000e0000 */
[----:B------:R-:W-:Y:S02]  /*1b90*/  R2UR UR19, R8 ;  /* 0x00000000081372ca */ /* 0x000fe400000e0000 */
[----:B------:R-:W-:Y:S02]  /*1ba0*/  R2UR UR17, R7 ;  /* 0x00000000071172ca */ /* 0x000fe400000e0000 */
[----:B------:R-:W-:Y:S02]  /*1bb0*/  R2UR UR15, R6 ;  /* 0x00000000060f72ca */ /* 0x000fe400000e0000 */
[----:B------:R-:W-:Y:S02]  /*1bc0*/  R2UR UR10, R5 ;  /* 0x00000000050a72ca */ /* 0x000fe400000e0000 */
[C---:B------:R-:W-:Y:S02]  /*1bd0*/  LOP3.LUT R47, R4.reuse, 0x88, RZ, 0xc0, !PT ;  /* 0x00000088042f7812 */ /* 0x040fe400078ec0ff */
[----:B------:R-:W-:-:S02]  /*1be0*/  LOP3.LUT R49, R4, 0x90, RZ, 0xc0, !PT ;  /* 0x0000009004317812 */ /* 0x000fc400078ec0ff */
[----:B------:R-:W-:Y:S02]  /*1bf0*/  SHF.R.S32.HI R35, RZ, 0x1f, R32 ;  /* 0x0000001fff237819 */ /* 0x000fe40000011420 */
[----:B------:R-:W-:Y:S02]  /*1c00*/  IADD3 R34, P1, R52, UR6, RZ ;  /* 0x0000000634227c10 */ /* 0x000fe4000ff3e0ff */
[----:B------:R-:W-:Y:S01]  /*1c10*/  IADD3 R32, P2, R32, UR6, RZ ;  /* 0x0000000620207c10 */ /* 0x000fe2000ff5e0ff */
[----:B------:R-:W-:Y:S01]  /*1c20*/  USHF.R.S32.HI UR6, URZ, 0x1f, UR4 ;  /* 0x0000001f3f067899 */ /* 0x000fe20008011404 */
[--C-:B------:R-:W-:Y:S02]  /*1c30*/  LOP3.LUT R47, R47, 0x7f, R0.reuse, 0x78, !PT ;  /* 0x0000007f2f2f7812 */ /* 0x100fe400078e7800 */
[----:B------:R-:W-:Y:S01]  /*1c40*/  LOP3.LUT R49, R49, 0x7f, R0, 0x78, !PT ;  /* 0x0000007f31317812 */ /* 0x000fe200078e7800 */
[----:B------:R-:W-:Y:S01]  /*1c50*/  ULEA.HI UR6, UR6, UR4, URZ, 0x6 ;  /* 0x0000000406067291 */ /* 0x000fe2000f8f303f */
[----:B------:R-:W-:Y:S01]  /*1c60*/  SHF.R.S32.HI R36, RZ, 0x1f, R52 ;  /* 0x0000001fff247819 */ /* 0x000fe20000011434 */
[----:B------:R-:W-:Y:S01]  /*1c70*/  IMAD R52, R24, UR40, RZ ;  /* 0x0000002818347c24 */ /* 0x000fe2000f8e02ff */
[----:B------:R-:W-:-:S02]  /*1c80*/  R2UR UR18, R18 ;  /* 0x00000000121272ca */ /* 0x000fc400000e0000 */
[----:B------:R-:W-:Y:S02]  /*1c90*/  CS2R R18, SRZ ;  /* 0x0000000000127805 */ /* 0x000fe4000001ff00 */
[----:B------:R-:W-:Y:S01]  /*1ca0*/  R2UR UR16, R17 ;  /* 0x00000000111072ca */ /* 0x000fe200000e0000 */
[----:B------:R-:W-:Y:S01]  /*1cb0*/  USHF.L.U32 UR4, UR11, 0x6, URZ ;  /* 0x000000060b047899 */ /* 0x000fe2000800063f */
[----:B------:R-:W-:Y:S02]  /*1cc0*/  R2UR UR14, R16 ;  /* 0x00000000100e72ca */ /* 0x000fe400000e0000 */
[----:B------:R-:W-:Y:S02]  /*1cd0*/  CS2R R16, SRZ ;  /* 0x0000000000107805 */ /* 0x000fe4000001ff00 */
[----:B------:R-:W-:Y:S02]  /*1ce0*/  R2UR UR13, R14 ;  /* 0x000000000e0d72ca */ /* 0x000fe400000e0000 */
[----:B------:R-:W-:-:S02]  /*1cf0*/  CS2R R14, SRZ ;  /* 0x00000000000e7805 */ /* 0x000fc4000001ff00 */
[----:B------:R-:W-:Y:S01]  /*1d00*/  R2UR UR39, R13 ;  /* 0x000000000d2772ca */ /* 0x000fe200000e0000 */
[----:B------:R-:W-:Y:S01]  /*1d10*/  USHF.R.S32.HI UR6, URZ, 0x6, UR6 ;  /* 0x000000063f067899 */ /* 0x000fe20008011406 */
[----:B------:R-:W-:Y:S02]  /*1d20*/  R2UR UR37, R12 ;  /* 0x000000000c2572ca */ /* 0x000fe400000e0000 */
[----:B------:R-:W-:Y:S02]  /*1d30*/  CS2R R12, SRZ ;  /* 0x00000000000c7805 */ /* 0x000fe4000001ff00 */
[----:B------:R-:W-:Y:S02]  /*1d40*/  SHF.R.S32.HI R41, RZ, 0x1f, R45 ;  /* 0x0000001fff297819 */ /* 0x000fe4000001142d */
[----:B------:R-:W-:Y:S02]  /*1d50*/  LOP3.LUT R39, R29, 0x8, RZ, 0x3c, !PT ;  /* 0x000000081d277812 */ /* 0x000fe400078e3cff */
[----:B------:R-:W-:-:S02]  /*1d60*/  LOP3.LUT R37, R47, 0x10, RZ, 0x3c, !PT ;  /* 0x000000102f257812 */ /* 0x000fc400078e3cff */
[----:B------:R-:W-:Y:S02]  /*1d70*/  LOP3.LUT R43, R49, 0x20, RZ, 0x3c, !PT ;  /* 0x00000020312b7812 */ /* 0x000fe400078e3cff */
[----:B------:R-:W-:Y:S02]  /*1d80*/  IADD3.X R36, R36, UR7, RZ, P1, !PT ;  /* 0x0000000724247c10 */ /* 0x000fe40008ffe4ff */
[----:B------:R-:W-:Y:S01]  /*1d90*/  IADD3.X R35, R35, UR7, RZ, P2, !PT ;  /* 0x0000000723237c10 */ /* 0x000fe200097fe4ff */
[----:B------:R-:W-:-:S12]  /*1da0*/  USHF.L.U32 UR7, UR40, 0x6, URZ ;  /* 0x0000000628077899 */ /* 0x000fd8000800063f */
.L_x_2:
[C---:B------:R-:W-:Y:S02]  /*1db0*/  LOP3.LUT R4, R24.reuse, 0x8, RZ, 0xfc, !PT ;  /* 0x0000000818047812 */ /* 0x040fe400078efcff */
[C---:B------:R-:W-:Y:S02]  /*1dc0*/  ISETP.GE.AND P3, PT, R24.reuse, UR12, PT ;  /* 0x0000000c18007c0c */ /* 0x040fe4000bf66270 */
[C---:B------:R-:W-:Y:S02]  /*1dd0*/  LOP3.LUT R7, R24.reuse, 0x20, RZ, 0xfc, !PT ;  /* 0x0000002018077812 */ /* 0x040fe400078efcff */
[----:B------:R-:W-:Y:S02]  /*1de0*/  LOP3.LUT R5, R24, 0x10, RZ, 0xfc, !PT ;  /* 0x0000001018057812 */ /* 0x000fe400078efcff */
[----:B------:R-:W-:Y:S02]  /*1df0*/  ISETP.GE.AND P6, PT, R4, UR12, PT ;  /* 0x0000000c04007c0c */ /* 0x000fe4000bfc6270 */
[----:B------:R-:W-:-:S02]  /*1e00*/  LOP3.LUT R6, R24, 0x28, RZ, 0xfc, !PT ;  /* 0x0000002818067812 */ /* 0x000fc400078efcff */
[----:B------:R-:W-:Y:S02]  /*1e10*/  IADD3 R4, P0, R52, R31, RZ ;  /* 0x0000001f34047210 */ /* 0x000fe40007f1e0ff */
[----:B------:R-:W-:Y:S02]  /*1e20*/  ISETP.GE.AND P2, PT, R7, UR12, PT ;  /* 0x0000000c07007c0c */ /* 0x000fe4000bf46270 */
[----:B------:R-:W-:Y:S02]  /*1e30*/  ISETP.GE.AND P4, PT, R5, UR12, PT ;  /* 0x0000000c05007c0c */ /* 0x000fe4000bf86270 */
[----:B------:R-:W-:Y:S02]  /*1e40*/  ISETP.GE.AND P1, PT, R6, UR12, PT ;  /* 0x0000000c06007c0c */ /* 0x000fe4000bf26270 */
[----:B------:R-:W-:Y:S02]  /*1e50*/  LOP3.LUT R7, R24, 0x30, RZ, 0xfc, !PT ;  /* 0x0000003018077812 */ /* 0x000fe400078efcff */
[----:B------:R-:W-:-:S02]  /*1e60*/  PRMT R22, RZ, 0x7610, R22 ;  /* 0x00007610ff167816 */ /* 0x000fc40000000016 */
[----:B------:R-:W-:Y:S02]  /*1e70*/  IADD3 R6, P5, R46, R31, RZ ;  /* 0x0000001f2e067210 */ /* 0x000fe40007fbe0ff */
[-C--:B------:R-:W-:Y:S02]  /*1e80*/  LEA.HI.X.SX32 R5, R52, R33.reuse, 0x1, P0 ;  /* 0x0000002134057211 */ /* 0x080fe400000f0eff */
[----:B------:R-:W-:Y:S02]  /*1e90*/  ISETP.GE.AND P0, PT, R7, UR12, PT ;  /* 0x0000000c07007c0c */ /* 0x000fe4000bf06270 */
[----:B------:R-:W-:Y:S01]  /*1ea0*/  PRMT R54, RZ, 0x7610, R54 ;  /* 0x00007610ff367816 */ /* 0x000fe20000000036 */
[----:B------:R-:W2:Y:S01]  /*1eb0*/  @!P3 LDG.E.U8 R22, desc[UR8][R4.64] ;  /* 0x000000080416b981 */ /* 0x000ea2000c1e1100 */
[----:B------:R-:W-:Y:S02]  /*1ec0*/  LEA.HI.X.SX32 R7, R46, R33, 0x1, P5 ;  /* 0x000000212e077211 */ /* 0x000fe400028f0eff */
[----:B------:R-:W-:-:S02]  /*1ed0*/  ISETP.GE.AND P3, PT, R3, UR12, PT ;  /* 0x0000000c03007c0c */ /* 0x000fc4000bf66270 */
[-C--:B------:R-:W-:Y:S01]  /*1ee0*/  IADD3 R8, P5, R44, R31.reuse, RZ ;  /* 0x0000001f2c087210 */ /* 0x080fe20007fbe0ff */
[----:B------:R0:W3:Y:S01]  /*1ef0*/  @!P6 LDG.E.U8 R54, desc[UR8][R6.64] ;  /* 0x000000080636e981 */ /* 0x0000e2000c1e1100 */
[----:B------:R-:W-:Y:S02]  /*1f00*/  IADD3 R10, P6, R50, R31, RZ ;  /* 0x0000001f320a7210 */ /* 0x000fe40007fde0ff */
[----:B------:R-:W-:Y:S02]  /*1f10*/  LEA.HI.X.SX32 R9, R44, R33, 0x1, P5 ;  /* 0x000000212c097211 */ /* 0x000fe400028f0eff */
[----:B------:R-:W-:Y:S02]  /*1f20*/  IADD3 R20, P5, R42, R31, RZ ;  /* 0x0000001f2a147210 */ /* 0x000fe40007fbe0ff */
[----:B------:R-:W-:Y:S02]  /*1f30*/  PRMT R58, RZ, 0x7610, R58 ;  /* 0x00007610ff3a7816 */ /* 0x000fe4000000003a */
[----:B------:R-:W-:-:S02]  /*1f40*/  PRMT R56, RZ, 0x7610, R56 ;  /* 0x00007610ff387816 */ /* 0x000fc40000000038 */
[-C--:B------:R-:W-:Y:S02]  /*1f50*/  LEA.HI.X.SX32 R11, R50, R33.reuse, 0x1, P6 ;  /* 0x00000021320b7211 */ /* 0x080fe400030f0eff */
[----:B------:R-:W-:Y:S02]  /*1f60*/  PRMT R60, RZ, 0x7610, R60 ;  /* 0x00007610ff3c7816 */ /* 0x000fe4000000003c */
[----:B------:R-:W-:Y:S01]  /*1f70*/  LEA.HI.X.SX32 R21, R42, R33, 0x1, P5 ;  /* 0x000000212a157211 */ /* 0x000fe200028f0eff */
[----:B------:R-:W4:Y:S01]  /*1f80*/  @!P3 LDG.E.U8 R58, desc[UR8][R10.64] ;  /* 0x000000080a3ab981 */ /* 0x000f22000c1e1100 */
[----:B------:R-:W-:Y:S02]  /*1f90*/  ISETP.GE.AND P5, PT, R25, UR12, PT ;  /* 0x0000000c19007c0c */ /* 0x000fe4000bfa6270 */
[-C--:B0-----:R-:W-:Y:S01]  /*1fa0*/  IADD3 R6, P3, R38, R31.reuse, RZ ;  /* 0x0000001f26067210 */ /* 0x081fe20007f7e0ff */
[----:B------:R0:W5:Y:S01]  /*1fb0*/  @!P4 LDG.E.U8 R56, desc[UR8][R8.64] ;  /* 0x000000080838c981 */ /* 0x000162000c1e1100 */
[----:B------:R-:W-:-:S03]  /*1fc0*/  IADD3 R4, P4, R40, R31, RZ ;  /* 0x0000001f28047210 */ /* 0x000fc60007f9e0ff */
[----:B------:R-:W3:Y:S01]  /*1fd0*/  @!P2 LDG.E.U8 R60, desc[UR8][R20.64] ;  /* 0x00000008143ca981 */ /* 0x000ee2000c1e1100 */
[----:B------:R-:W-:Y:S02]  /*1fe0*/  PRMT R64, RZ, 0x7610, R64 ;  /* 0x00007610ff407816 */ /* 0x000fe40000000040 */
[----:B------:R-:W-:Y:S02]  /*1ff0*/  LEA.HI.X.SX32 R7, R38, R33, 0x1, P3 ;  /* 0x0000002126077211 */ /* 0x000fe400018f0eff */
[----:B0-----:R-:W-:Y:S02]  /*2000*/  IADD3 R8, P2, R48, R31, RZ ;  /* 0x0000001f30087210 */ /* 0x001fe40007f5e0ff */
[----:B------:R-:W-:Y:S01]  /*2010*/  PRMT R62, RZ, 0x7610, R62 ;  /* 0x00007610ff3e7816 */ /* 0x000fe2000000003e */
[----:B------:R-:W4:Y:S01]  /*2020*/  @!P0 LDG.E.U8 R64, desc[UR8][R6.64] ;  /* 0x0000000806408981 */ /* 0x000f22000c1e1100 */
[----:B------:R-:W-:Y:S02]  /*2030*/  PRMT R10, RZ, 0x7610, R10 ;  /* 0x00007610ff0a7816 */ /* 0x000fe4000000000a */
[----:B------:R-:W-:-:S02]  /*2040*/  LEA.HI.X.SX32 R5, R40, R33, 0x1, P4 ;  /* 0x0000002128057211 */ /* 0x000fc400020f0eff */
[----:B------:R-:W-:-:S03]  /*2050*/  LEA.HI.X.SX32 R9, R48, R33, 0x1, P2 ;  /* 0x0000002130097211 */ /* 0x000fc600010f0eff */
[----:B------:R0:W4:Y:S04]  /*2060*/  @!P1 LDG.E.U8 R62, desc[UR8][R4.64] ;  /* 0x00000008043e9981 */ /* 0x000128000c1e1100 */
[----:B------:R1:W4:Y:S01]  /*2070*/  @!P5 LDG.E.U8 R10, desc[UR8][R8.64] ;  /* 0x00000008080ad981 */ /* 0x000322000c1e1100 */
[----:B------:R-:W-:Y:S01]  /*2080*/  BAR.SYNC.DEFER_BLOCKING 0x0 ;  /* 0x0000000000007b1d */ /* 0x000fe20000010000 */
[----:B------:R-:W-:Y:S02]  /*2090*/  ISETP.GE.AND P0, PT, R26, UR12, PT ;  /* 0x0000000c1a007c0c */ /* 0x000fe4000bf06270 */
[C---:B------:R-:W-:Y:S02]  /*20a0*/  IADD3 RZ, P1, R45.reuse, UR13, RZ ;  /* 0x0000000d2dff7c10 */ /* 0x040fe4000ff3e0ff */
[----:B------:R-:W-:-:S02]  /*20b0*/  IADD3 RZ, P3, R45, UR14, RZ ;  /* 0x0000000e2dff7c10 */ /* 0x000fc4000ff7e0ff */
[----:B0-----:R-:W-:Y:S02]  /*20c0*/  IADD3.X R5, R41, UR10, RZ, P1, !PT ;  /* 0x0000000a29057c10 */ /* 0x001fe40008ffe4ff */
[C---:B------:R-:W-:Y:S02]  /*20d0*/  IADD3 RZ, P2, R45.reuse, UR16, RZ ;  /* 0x000000102dff7c10 */ /* 0x040fe4000ff5e0ff */
[C---:B------:R-:W-:Y:S01]  /*20e0*/  IADD3 RZ, P1, R45.reuse, UR18, RZ ;  /* 0x000000122dff7c10 */ /* 0x040fe2000ff3e0ff */
[C---:B------:R-:W-:Y:S01]  /*20f0*/  VIADD R4, R45.reuse, UR13 ;  /* 0x0000000d2d047c36 */ /* 0x040fe20008000000 */
[----:B------:R-:W-:Y:S01]  /*2100*/  PRMT R86, RZ, 0x7610, R86 ;  /* 0x00007610ff567816 */ /* 0x000fe20000000056 */
[----:B------:R-:W-:Y:S01]  /*2110*/  VIADD R6, R45, UR14 ;  /* 0x0000000e2d067c36 */ /* 0x000fe20008000000 */
[----:B------:R-:W-:Y:S02]  /*2120*/  PRMT R88, RZ, 0x7610, R88 ;  /* 0x00007610ff587816 */ /* 0x000fe40000000058 */
[----:B------:R-:W-:-:S02]  /*2130*/  IADD3.X R7, R41, UR15, RZ, P3, !PT ;  /* 0x0000000f29077c10 */ /* 0x000fc40009ffe4ff */
[C---:B-1----:R-:W-:Y:S02]  /*2140*/  IADD3.X R9, R41.reuse, UR17, RZ, P2, !PT ;  /* 0x0000001129097c10 */ /* 0x042fe400097fe4ff */
[----:B------:R-:W-:Y:S02]  /*2150*/  IADD3.X R11, R41, UR19, RZ, P1, !PT ;  /* 0x00000013290b7c10 */ /* 0x000fe40008ffe4ff */
[C---:B------:R-:W-:Y:S02]  /*2160*/  IADD3 RZ, P3, R45.reuse, UR20, RZ ;  /* 0x000000142dff7c10 */ /* 0x040fe4000ff7e0ff */
[C---:B------:R-:W-:Y:S02]  /*2170*/  IADD3 RZ, P2, R45.reuse, UR22, RZ ;  /* 0x000000162dff7c10 */ /* 0x040fe4000ff5e0ff */
[C---:B------:R-:W-:Y:S01]  /*2180*/  IADD3 RZ, P1, R45.reuse, UR24, RZ ;  /* 0x000000182dff7c10 */ /* 0x040fe2000ff3e0ff */
[----:B------:R-:W-:Y:S01]  /*2190*/  VIADD R8, R45, UR16 ;  /* 0x000000102d087c36 */ /* 0x000fe20008000000 */
[----:B------:R-:W-:-:S02]  /*21a0*/  PRMT R90, RZ, 0x7610, R90 ;  /* 0x00007610ff5a7816 */ /* 0x000fc4000000005a */
[----:B------:R-:W-:Y:S02]  /*21b0*/  PRMT R92, RZ, 0x7610, R92 ;  /* 0x00007610ff5c7816 */ /* 0x000fe4000000005c */
[----:B------:R-:W-:Y:S02]  /*21c0*/  PRMT R94, RZ, 0x7610, R94 ;  /* 0x00007610ff5e7816 */ /* 0x000fe4000000005e */
[----:B------:R-:W-:Y:S02]  /*21d0*/  PRMT R98, RZ, 0x7610, R98 ;  /* 0x00007610ff627816 */ /* 0x000fe40000000062 */
[----:B------:R-:W-:Y:S02]  /*21e0*/  IADD3.X R21, R41, UR23, RZ, P2, !PT ;  /* 0x0000001729157c10 */ /* 0x000fe400097fe4ff */
[C---:B------:R-:W-:Y:S01]  /*21f0*/  IADD3 RZ, P2, R45.reuse, UR28, RZ ;  /* 0x0000001c2dff7c10 */ /* 0x040fe2000ff5e0ff */
[----:B------:R-:W-:Y:S01]  /*2200*/  VIADD R20, R45, UR22 ;  /* 0x000000162d147c36 */ /* 0x000fe20008000000 */
[----:B------:R-:W-:-:S02]  /*2210*/  PRMT R96, RZ, 0x7610, R96 ;  /* 0x00007610ff607816 */ /* 0x000fc40000000060 */
[----:B------:R-:W-:Y:S02]  /*2220*/  PRMT R100, RZ, 0x7610, R100 ;  /* 0x00007610ff647816 */ /* 0x000fe40000000064 */
[----:B------:R-:W-:Y:S02]  /*2230*/  PRMT R102, RZ, 0x7610, R102 ;  /* 0x00007610ff667816 */ /* 0x000fe40000000066 */
[----:B------:R-:W-:Y:S02]  /*2240*/  PRMT R110, RZ, 0x7610, R110 ;  /* 0x00007610ff6e7816 */ /* 0x000fe4000000006e */
[----:B------:R-:W-:Y:S02]  /*2250*/  PRMT R106, RZ, 0x7610, R106 ;  /* 0x00007610ff6a7816 */ /* 0x000fe4000000006a */
[----:B------:R-:W-:Y:S02]  /*2260*/  PRMT R82, RZ, 0x7610, R82 ;  /* 0x00007610ff527816 */ /* 0x000fe40000000052 */
[----:B------:R-:W-:-:S02]  /*2270*/  PRMT R84, RZ, 0x7610, R84 ;  /* 0x00007610ff547816 */ /* 0x000fc40000000054 */
[----:B------:R-:W-:Y:S02]  /*2280*/  PRMT R104, RZ, 0x7610, R104 ;  /* 0x00007610ff687816 */ /* 0x000fe40000000068 */
[----:B------:R-:W-:Y:S02]  /*2290*/  PRMT R108, RZ, 0x7610, R108 ;  /* 0x00007610ff6c7816 */ /* 0x000fe4000000006c */
[----:B------:R-:W-:Y:S01]  /*22a0*/  PRMT R112, RZ, 0x7610, R112 ;  /* 0x00007610ff707816 */ /* 0x000fe20000000070 */
[----:B--2---:R-:W-:Y:S04]  /*22b0*/  STS.U8 [R47+UR5], R22 ;  /* 0x000000162f007988 */ /* 0x004fe80008000005 */
[----:B-----5:R-:W-:Y:S04]  /*22c0*/  STS.U8 [R47+UR5+0x200], R56 ;  /* 0x000200382f007988 */ /* 0x020fe80008000005 */
[----:B---3--:R-:W-:Y:S04]  /*22d0*/  STS.U8 [R47+UR5+0x400], R60 ;  /* 0x0004003c2f007988 */ /* 0x008fe80008000005 */
[----:B----4-:R-:W-:Y:S04]  /*22e0*/  STS.U8 [R47+UR5+0x600], R64 ;  /* 0x000600402f007988 */ /* 0x010fe80008000005 */
[----:B------:R-:W-:Y:S04]  /*22f0*/  STS.U8 [R37+UR5+0x100], R54 ;  /* 0x0001003625007988 */ /* 0x000fe80008000005 */
[----:B------:R-:W-:Y:S04]  /*2300*/  STS.U8 [R37+UR5+0x300], R58 ;  /* 0x0003003a25007988 */ /* 0x000fe80008000005 */
[----:B------:R-:W-:Y:S04]  /*2310*/  STS.U8 [R37+UR5+0x500], R62 ;  /* 0x0005003e25007988 */ /* 0x000fe80008000005 */
[----:B------:R0:W-:Y:S01]  /*2320*/  STS.U8 [R37+UR5+0x700], R10 ;  /* 0x0007000a25007988 */ /* 0x0001e20008000005 */
[----:B------:R-:W-:Y:S01]  /*2330*/  BAR.SYNC.DEFER_BLOCKING 0x0 ;  /* 0x0000000000007b1d */ /* 0x000fe20000010000 */
[----:B0-----:R-:W-:-:S02]  /*2340*/  VIADD R10, R45, UR18 ;  /* 0x000000122d0a7c36 */ /* 0x001fc40008000000 */
[----:B------:R-:W-:-:S03]  /*2350*/  VIADD R22, R45, UR32 ;  /* 0x000000202d167c36 */ /* 0x000fc60008000000 */
[----:B------:R0:W2:Y:S04]  /*2360*/  @!P0 LDG.E.U8 R86, desc[UR8][R4.64] ;  /* 0x0000000804568981 */ /* 0x0000a8000c1e1100 */
[----:B------:R1:W3:Y:S04]  /*2370*/  @!P0 LDG.E.U8 R88, desc[UR8][R6.64] ;  /* 0x0000000806588981 */ /* 0x0002e8000c1e1100 */
[----:B------:R4:W5:Y:S01]  /*2380*/  @!P0 LDG.E.U8 R90, desc[UR8][R8.64] ;  /* 0x00000008085a8981 */ /* 0x000962000c1e1100 */
[----:B0-----:R-:W-:Y:S01]  /*2390*/  VIADD R4, R45, UR20 ;  /* 0x000000142d047c36 */ /* 0x001fe20008000000 */
[----:B------:R-:W-:-:S02]  /*23a0*/  IADD3.X R5, R41, UR21, RZ, P3, !PT ;  /* 0x0000001529057c10 */ /* 0x000fc40009ffe4ff */
[----:B------:R0:W3:Y:S01]  /*23b0*/  @!P0 LDG.E.U8 R92, desc[UR8][R10.64] ;  /* 0x000000080a5c8981 */ /* 0x0000e2000c1e1100 */
[C---:B------:R-:W-:Y:S01]  /*23c0*/  IADD3 RZ, P3, R45.reuse, UR26, RZ ;  /* 0x0000001a2dff7c10 */ /* 0x040fe2000ff7e0ff */
[----:B-1----:R-:W-:Y:S01]  /*23d0*/  VIADD R6, R45, UR24 ;  /* 0x000000182d067c36 */ /* 0x002fe20008000000 */
[----:B------:R-:W-:Y:S01]  /*23e0*/  IADD3.X R7, R41, UR25, RZ, P1, !PT ;  /* 0x0000001929077c10 */ /* 0x000fe20008ffe4ff */
[----:B------:R1:W3:Y:S01]  /*23f0*/  @!P0 LDG.E.U8 R94, desc[UR8][R4.64] ;  /* 0x00000008045e8981 */ /* 0x0002e2000c1e1100 */
[----:B------:R-:W-:Y:S02]  /*2400*/  IADD3 RZ, P1, R45, UR32, RZ ;  /* 0x000000202dff7c10 */ /* 0x000fe4000ff3e0ff */
[C---:B----4-:R-:W-:Y:S01]  /*2410*/  IADD3.X R9, R41.reuse, UR27, RZ, P3, !PT ;  /* 0x0000001b29097c10 */ /* 0x050fe20009ffe4ff */
[----:B------:R4:W3:Y:S01]  /*2420*/  @!P0 LDG.E.U8 R98, desc[UR8][R6.64] ;  /* 0x0000000806628981 */ /* 0x0008e2000c1e1100 */
[C---:B------:R-:W-:Y:S02]  /*2430*/  IADD3.X R23, R41.reuse, UR33, RZ, P1, !PT ;  /* 0x0000002129177c10 */ /* 0x040fe40008ffe4ff */
[----:B0-----:R-:W-:Y:S01]  /*2440*/  IADD3.X R11, R41, UR29, RZ, P2, !PT ;  /* 0x0000001d290b7c10 */ /* 0x001fe200097fe4ff */
[----:B------:R0:W3:Y:S01]  /*2450*/  @!P0 LDG.E.U8 R96, desc[UR8][R20.64] ;  /* 0x0000000814608981 */ /* 0x0000e2000c1e1100 */
[----:B------:R-:W-:-:S02]  /*2460*/  IADD3 RZ, P1, R45, UR36, RZ ;  /* 0x000000242dff7c10 */ /* 0x000fc4000ff3e0ff */
[C---:B-1----:R-:W-:Y:S01]  /*2470*/  IADD3 R4, P3, R45.reuse, R32, RZ ;  /* 0x000000202d047210 */ /* 0x042fe20007f7e0ff */
[C---:B------:R-:W-:Y:S01]  /*2480*/  VIADD R8, R45.reuse, UR26 ;  /* 0x0000001a2d087c36 */ /* 0x040fe20008000000 */
[----:B------:R-:W3:Y:S01]  /*2490*/  @!P0 LDG.E.U8 R106, desc[UR8][R22.64] ;  /* 0x00000008166a8981 */ /* 0x000ee2000c1e1100 */
[C---:B----4-:R-:W-:Y:S01]  /*24a0*/  IADD3 R6, P2, R45.reuse, R34, RZ ;  /* 0x000000222d067210 */ /* 0x050fe20007f5e0ff */
[----:B------:R-:W-:Y:S02]  /*24b0*/  VIADD R10, R45, UR28 ;  /* 0x0000001c2d0a7c36 */ /* 0x000fe40008000000 */
[C---:B------:R-:W-:Y:S01]  /*24c0*/  IMAD.X R5, R41.reuse, 0x1, R35, P3 ;  /* 0x0000000129057824 */ /* 0x040fe200018e0623 */
[----:B0-----:R-:W-:Y:S01]  /*24d0*/  IADD3.X R21, R41, UR37, RZ, P1, !PT ;  /* 0x0000002529157c10 */ /* 0x001fe20008ffe4ff */
[C---:B------:R-:W-:Y:S01]  /*24e0*/  VIADD R20, R45.reuse, UR36 ;  /* 0x000000242d147c36 */ /* 0x040fe20008000000 */
[----:B------:R-:W-:Y:S01]  /*24f0*/  IADD3 RZ, P3, R45, UR30, RZ ;  /* 0x0000001e2dff7c10 */ /* 0x000fe2000ff7e0ff */
[----:B------:R-:W-:Y:S01]  /*2500*/  IMAD.X R7, R41, 0x1, R36, P2 ;  /* 0x0000000129077824 */ /* 0x000fe200010e0624 */
[C---:B------:R-:W-:Y:S01]  /*2510*/  IADD3 RZ, P2, R45.reuse, UR34, RZ ;  /* 0x000000222dff7c10 */ /* 0x040fe2000ff5e0ff */
[----:B------:R0:W4:Y:S01]  /*2520*/  @!P0 LDG.E.U8 R100, desc[UR8][R8.64] ;  /* 0x0000000808648981 */ /* 0x000122000c1e1100 */
[----:B------:R-:W-:-:S03]  /*2530*/  IADD3 RZ, P1, R45, UR38, RZ ;  /* 0x000000262dff7c10 */ /* 0x000fc6000ff3e0ff */
[----:B------:R1:W4:Y:S04]  /*2540*/  @!P0 LDG.E.U8 R102, desc[UR8][R10.64] ;  /* 0x000000080a668981 */ /* 0x000328000c1e1100 */
[----:B------:R1:W4:Y:S01]  /*2550*/  @!P0 LDG.E.U8 R110, desc[UR8][R20.64] ;  /* 0x00000008146e8981 */ /* 0x000322000c1e1100 */
[----:B0-----:R-:W-:Y:S01]  /*2560*/  VIADD R8, R45, UR30 ;  /* 0x0000001e2d087c36 */ /* 0x001fe20008000000 */
[----:B------:R-:W-:Y:S02]  /*2570*/  IADD3.X R9, R41, UR31, RZ, P3, !PT ;  /* 0x0000001f29097c10 */ /* 0x000fe40009ffe4ff */
[----:B------:R-:W4:Y:S01]  /*2580*/  @!P0 LDG.E.U8 R82, desc[UR8][R4.64] ;  /* 0x0000000804528981 */ /* 0x000f22000c1e1100 */
[----:B-1----:R-:W-:Y:S01]  /*2590*/  VIADD R10, R45, UR34 ;  /* 0x000000222d0a7c36 */ /* 0x002fe20008000000 */
[----:B------:R-:W-:-:S02]  /*25a0*/  IADD3.X R11, R41, UR35, RZ, P2, !PT ;  /* 0x00000023290b7c10 */ /* 0x000fc400097fe4ff */
[----:B------:R-:W4:Y:S01]  /*25b0*/  @!P0 LDG.E.U8 R84, desc[UR8][R6.64] ;  /* 0x0000000806548981 */ /* 0x000f22000c1e1100 */
[----:B------:R-:W-:Y:S01]  /*25c0*/  VIADD R20, R45, UR38 ;  /* 0x000000262d147c36 */ /* 0x000fe20008000000 */
[----:B------:R-:W-:Y:S02]  /*25d0*/  IADD3.X R21, R41, UR39, RZ, P1, !PT ;  /* 0x0000002729157c10 */ /* 0x000fe40008ffe4ff */
[----:B------:R-:W4:Y:S04]  /*25e0*/  @!P0 LDG.E.U8 R104, desc[UR8][R8.64] ;  /* 0x0000000808688981 */ /* 0x000f28000c1e1100 */
[----:B------:R-:W4:Y:S04]  /*25f0*/  @!P0 LDG.E.U8 R108, desc[UR8][R10.64] ;  /* 0x000000080a6c8981 */ /* 0x000f28000c1e1100 */
[----:B------:R0:W4:Y:S04]  /*2600*/  @!P0 LDG.E.U8 R112, desc[UR8][R20.64] ;  /* 0x0000000814708981 */ /* 0x000128000c1e1100 */
[----:B------:R-:W-:Y:S04]  /*2610*/  LDS.U8 R22, [R29+UR5] ;  /* 0x000000051d167984 */ /* 0x000fe80008000000 */
[----:B------:R-:W1:Y:S04]  /*2620*/  LDS.U8 R23, [R29+UR5+0x20] ;  /* 0x000020051d177984 */ /* 0x000e680008000000 */
[----:B------:R-:W-:Y:S04]  /*2630*/  LDS.U8 R73, [R29+UR5+0x40] ;  /* 0x000040051d497984 */ /* 0x000fe80008000000 */
[----:B------:R-:W-:Y:S04]  /*2640*/  LDS.U8 R74, [R29+UR5+0x60] ;  /* 0x000060051d4a7984 */ /* 0x000fe80008000000 */
[----:B------:R-:W-:Y:S04]  /*2650*/  LDS.U8 R54, [R29+UR5+0x200] ;  /* 0x000200051d367984 */ /* 0x000fe80008000000 */
[----:B------:R-:W1:Y:S04]  /*2660*/  LDS.U8 R55, [R29+UR5+0x220] ;  /* 0x000220051d377984 */ /* 0x000e680008000000 */
[----:B------:R-:W-:Y:S04]  /*2670*/  LDS.U8 R75, [R29+UR5+0x240] ;  /* 0x000240051d4b7984 */ /* 0x000fe80008000000 */
        /* <DEDUP_REMOVED lines=9> */
[----:B0-----:R-:W-:Y:S04]  /*2710*/  LDS.U8 R20, [R39+UR5] ;  /* 0x0000000527147984 */ /* 0x001fe80008000000 */
[----:B------:R-:W0:Y:S04]  /*2720*/  LDS.U8 R21, [R39+UR5+0x20] ;  /* 0x0000200527157984 */ /* 0x000e280008000000 */
[----:B------:R-:W-:Y:S04]  /*2730*/  LDS.U8 R77, [R39+UR5+0x40] ;  /* 0x00004005274d7984 */ /* 0x000fe80008000000 */
[----:B------:R-:W-:Y:S04]  /*2740*/  LDS.U8 R78, [R39+UR5+0x60] ;  /* 0x00006005274e7984 */ /* 0x000fe80008000000 */
[----:B------:R-:W-:Y:S04]  /*2750*/  LDS.U8 R56, [R39+UR5+0x200] ;  /* 0x0002000527387984 */ /* 0x000fe80008000000 */
[----:B------:R-:W0:Y:S04]  /*2760*/  LDS.U8 R57, [R39+UR5+0x220] ;  /* 0x0002200527397984 */ /* 0x000e280008000000 */
        /* <DEDUP_REMOVED lines=9> */
[----:B------:R-:W-:Y:S01]  /*2800*/  LDS.U8 R60, [R39+UR5+0x660] ;  /* 0x00066005273c7984 */ /* 0x000fe20008000000 */
[----:B------:R-:W-:Y:S01]  /*2810*/  BAR.SYNC.DEFER_BLOCKING 0x0 ;  /* 0x0000000000007b1d */ /* 0x000fe20000010000 */
[----:B-1----:R-:W-:-:S02]  /*2820*/  IMAD R22, R23, 0x100, R22 ;  /* 0x0000010017167824 */ /* 0x002fc400078e0216 */
[----:B------:R-:W-:Y:S02]  /*2830*/  IMAD R54, R55, 0x100, R54 ;  /* 0x0000010037367824 */ /* 0x000fe400078e0236 */
[----:B0-----:R-:W-:Y:S02]  /*2840*/  IMAD R21, R21, 0x100, R20 ;  /* 0x0000010015157824 */ /* 0x001fe400078e0214 */
[----:B------:R-:W-:Y:S01]  /*2850*/  IMAD R23, R57, 0x100, R56 ;  /* 0x0000010039177824 */ /* 0x000fe200078e0238 */
[----:B------:R-:W-:Y:S02]  /*2860*/  F2FP.F16.E4M3.UNPACK_B R20, R22 ;  /* 0x00000016ff14723e */ /* 0x000fe400020006ff */
[----:B------:R-:W-:Y:S02]  /*2870*/  F2FP.F16.E4M3.UNPACK_B R22, R54 ;  /* 0x00000036ff16723e */ /* 0x000fe400020006ff */
[----:B------:R-:W-:Y:S02]  /*2880*/  F2FP.F16.E4M3.UNPACK_B R21, R21 ;  /* 0x00000015ff15723e */ /* 0x000fe400020006ff */
[----:B------:R-:W-:Y:S01]  /*2890*/  F2FP.F16.E4M3.UNPACK_B R23, R23 ;  /* 0x00000017ff17723e */ /* 0x000fe200020006ff */
[----:B--2---:R-:W-:Y:S04]  /*28a0*/  STS.U8 [R49+UR5+0x200], R86 ;  /* 0x0002005631007988 */ /* 0x004fe80008000005 */
[----:B-----5:R-:W-:Y:S04]  /*28b0*/  STS.U8 [R49+UR5+0x400], R90 ;  /* 0x0004005a31007988 */ /* 0x020fe80008000005 */
[----:B---3--:R-:W-:Y:S04]  /*28c0*/  STS.U8 [R49+UR5+0x600], R94 ;  /* 0x0006005e31007988 */ /* 0x008fe80008000005 */
[----:B------:R-:W-:Y:S04]  /*28d0*/  STS.U8 [R49+UR5+0x800], R98 ;  /* 0x0008006231007988 */ /* 0x000fe80008000005 */
[----:B------:R-:W-:Y:S04]  /*28e0*/  STS.U8 [R49+UR5+0xc00], R106 ;  /* 0x000c006a31007988 */ /* 0x000fe80008000005 */
[----:B----4-:R-:W-:Y:S04]  /*28f0*/  STS.U8 [R49+UR5+0xa00], R102 ;  /* 0x000a006631007988 */ /* 0x010fe80008000005 */
[----:B------:R-:W-:Y:S04]  /*2900*/  STS.U8 [R49+UR5+0xe00], R110 ;  /* 0x000e006e31007988 */ /* 0x000fe80008000005 */
[----:B------:R-:W-:Y:S04]  /*2910*/  STS.U8 [R49+UR5], R82 ;  /* 0x0000005231007988 */ /* 0x000fe80008000005 */
[----:B------:R-:W-:Y:S04]  /*2920*/  STS.U8 [R43+UR5+0x100], R84 ;  /* 0x000100542b007988 */ /* 0x000fe80008000005 */
[----:B------:R-:W-:Y:S04]  /*2930*/  STS.U8 [R43+UR5+0x300], R88 ;  /* 0x000300582b007988 */ /* 0x000fe80008000005 */
[----:B------:R-:W-:Y:S04]  /*2940*/  STS.U8 [R43+UR5+0x500], R92 ;  /* 0x0005005c2b007988 */ /* 0x000fe80008000005 */
[----:B------:R-:W-:Y:S04]  /*2950*/  STS.U8 [R43+UR5+0x700], R96 ;  /* 0x000700602b007988 */ /* 0x000fe80008000005 */
[----:B------:R-:W-:Y:S04]  /*2960*/  STS.U8 [R43+UR5+0x900], R100 ;  /* 0x000900642b007988 */ /* 0x000fe80008000005 */
[----:B------:R-:W-:Y:S04]  /*2970*/  STS.U8 [R43+UR5+0xb00], R104 ;  /* 0x000b00682b007988 */ /* 0x000fe80008000005 */
[----:B------:R-:W-:Y:S04]  /*2980*/  STS.U8 [R43+UR5+0xd00], R108 ;  /* 0x000d006c2b007988 */ /* 0x000fe80008000005 */
[----:B------:R-:W-:Y:S01]  /*2990*/  STS.U8 [R43+UR5+0xf00], R112 ;  /* 0x000f00702b007988 */ /* 0x000fe20008000005 */
[----:B------:R-:W-:Y:S06]  /*29a0*/  BAR.SYNC.DEFER_BLOCKING 0x0 ;  /* 0x0000000000007b1d */ /* 0x000fec0000010000 */
[----:B------:R-:W0:Y:S04]  /*29b0*/  LDSM.16.M88.4 R8, [R30] ;  /* 0x000000001e08783b */ /* 0x000e280000000200 */
[----:B------:R-:W1:Y:S01]  /*29c0*/  LDSM.16.M88.4 R4, [R30+0x800] ;  /* 0x000800001e04783b */ /* 0x000e620000000200 */
[----:B0-----:R-:W-:-:S02]  /*29d0*/  F2FP.F16.E4M3.UNPACK_B R56, R8 ;  /* 0x00000008ff38723e */ /* 0x001fc400020006ff */
[----:B------:R-:W-:Y:S02]  /*29e0*/  F2FP.F16.E4M3.UNPACK_B R57, R9 ;  /* 0x00000009ff39723e */ /* 0x000fe400020006ff */
[----:B-1----:R-:W-:Y:S02]  /*29f0*/  F2FP.F16.E4M3.UNPACK_B R54, R4 ;  /* 0x00000004ff36723e */ /* 0x002fe400020006ff */
[----:B------:R-:W-:-:S03]  /*2a00*/  F2FP.F16.E4M3.UNPACK_B R55, R5 ;  /* 0x00000005ff37723e */ /* 0x000fc600020006ff */
[C---:B------:R-:W-:Y:S06]  /*2a10*/  HMMA.16816.F32 R12, R20.reuse, R56, R12 ;  /* 0x00000038140c723c */ /* 0x040fec000000180c */
[----:B------:R-:W-:Y:S01]  /*2a20*/  HMMA.16816.F32 R16, R20, R54, R16 ;  /* 0x000000361410723c */ /* 0x000fe20000001810 */
[----:B------:R-:W-:-:S06]  /*2a30*/  F2FP.F16.E4M3.UNPACK_B R8, R8.H1 ;  /* 0x00000008ff08723e */ /* 0x000fcc00030006ff */
[----:B------:R-:W-:Y:S02]  /*2a40*/  IMAD R20, R74, 0x100, R73 ;  /* 0x000001004a147824 */ /* 0x000fe400078e0249 */
[----:B------:R-:W-:Y:S02]  /*2a50*/  IMAD R22, R76, 0x100, R75 ;  /* 0x000001004c167824 */ /* 0x000fe400078e024b */
[----:B------:R-:W-:Y:S02]  /*2a60*/  IMAD R21, R78, 0x100, R77 ;  /* 0x000001004e157824 */ /* 0x000fe400078e024d */
[----:B------:R-:W-:Y:S01]  /*2a70*/  IMAD R23, R80, 0x100, R79 ;  /* 0x0000010050177824 */ /* 0x000fe200078e024f */
[----:B------:R-:W-:Y:S02]  /*2a80*/  F2FP.F16.E4M3.UNPACK_B R20, R20 ;  /* 0x00000014ff14723e */ /* 0x000fe400020006ff */
[----:B------:R-:W-:Y:S02]  /*2a90*/  F2FP.F16.E4M3.UNPACK_B R22, R22 ;  /* 0x00000016ff16723e */ /* 0x000fe400020006ff */
[----:B------:R-:W-:-:S02]  /*2aa0*/  F2FP.F16.E4M3.UNPACK_B R21, R21 ;  /* 0x00000015ff15723e */ /* 0x000fc400020006ff */
[----:B------:R-:W-:Y:S02]  /*2ab0*/  F2FP.F16.E4M3.UNPACK_B R23, R23 ;  /* 0x00000017ff17723e */ /* 0x000fe400020006ff */
[----:B------:R-:W-:Y:S02]  /*2ac0*/  F2FP.F16.E4M3.UNPACK_B R9, R9.H1 ;  /* 0x00000009ff09723e */ /* 0x000fe400030006ff */
[----:B------:R-:W-:Y:S02]  /*2ad0*/  F2FP.F16.E4M3.UNPACK_B R4, R4.H1 ;  /* 0x00000004ff04723e */ /* 0x000fe400030006ff */
[----:B------:R-:W-:-:S03]  /*2ae0*/  F2FP.F16.E4M3.UNPACK_B R5, R5.H1 ;  /* 0x00000005ff05723e */ /* 0x000fc600030006ff */
[C---:B------:R-:W-:Y:S06]  /*2af0*/  HMMA.16816.F32 R12, R20.reuse, R8, R12 ;  /* 0x00000008140c723c */ /* 0x040fec000000180c */
[----:B------:R-:W-:Y:S01]  /*2b00*/  HMMA.16816.F32 R16, R20, R4, R16 ;  /* 0x000000041410723c */ /* 0x000fe20000001810 */
[----:B------:R-:W-:Y:S02]  /*2b10*/  IMAD R67, R70, 0x100, R67 ;  /* 0x0000010046437824 */ /* 0x000fe400078e0243 */
[----:B------:R-:W-:-:S04]  /*2b20*/  IMAD R69, R72, 0x100, R69 ;  /* 0x0000010048457824 */ /* 0x000fc800078e0245 */
[----:B------:R-:W-:Y:S02]  /*2b30*/  IMAD R21, R68, 0x100, R65 ;  /* 0x0000010044157824 */ /* 0x000fe400078e0241 */
[----:B------:R-:W-:Y:S01]  /*2b40*/  IMAD R23, R63, 0x100, R66 ;  /* 0x000001003f177824 */ /* 0x000fe200078e0242 */
[----:B------:R-:W-:Y:S02]  /*2b50*/  F2FP.F16.E4M3.UNPACK_B R20, R67 ;  /* 0x00000043ff14723e */ /* 0x000fe400020006ff */
[----:B------:R-:W-:Y:S02]  /*2b60*/  F2FP.F16.E4M3.UNPACK_B R22, R69 ;  /* 0x00000045ff16723e */ /* 0x000fe400020006ff */
[----:B------:R-:W-:Y:S02]  /*2b70*/  F2FP.F16.E4M3.UNPACK_B R21, R21 ;  /* 0x00000015ff15723e */ /* 0x000fe400020006ff */
[----:B------:R-:W-:Y:S02]  /*2b80*/  F2FP.F16.E4M3.UNPACK_B R23, R23 ;  /* 0x00000017ff17723e */ /* 0x000fe400020006ff */
[----:B------:R-:W-:-:S02]  /*2b90*/  F2FP.F16.E4M3.UNPACK_B R4, R10 ;  /* 0x0000000aff04723e */ /* 0x000fc400020006ff */
[----:B------:R-:W-:Y:S02]  /*2ba0*/  F2FP.F16.E4M3.UNPACK_B R5, R11 ;  /* 0x0000000bff05723e */ /* 0x000fe400020006ff */
[----:B------:R-:W-:Y:S02]  /*2bb0*/  F2FP.F16.E4M3.UNPACK_B R54, R6 ;  /* 0x00000006ff36723e */ /* 0x000fe400020006ff */
[----:B------:R-:W-:-:S03]  /*2bc0*/  F2FP.F16.E4M3.UNPACK_B R55, R7 ;  /* 0x00000007ff37723e */ /* 0x000fc600020006ff */
[C---:B------:R-:W-:Y:S06]  /*2bd0*/  HMMA.16816.F32 R12, R20.reuse, R4, R12 ;  /* 0x00000004140c723c */ /* 0x040fec000000180c */
[----:B------:R-:W-:Y:S01]  /*2be0*/  HMMA.16816.F32 R16, R20, R54, R16 ;  /* 0x000000361410723c */ /* 0x000fe20000001810 */
[----:B------:R-:W-:Y:S01]  /*2bf0*/  UIADD3 UR6, UR6, -0x1, URZ ;  /* 0xffffffff06067890 */ /* 0x000fe2000fffe03f */
[----:B------:R-:W-:Y:S02]  /*2c00*/  IMAD R8, R62, 0x100, R59 ;  /* 0x000001003e087824 */ /* 0x000fe400078e023b */
[----:B------:R-:W-:-:S02]  /*2c10*/  IMAD R61, R64, 0x100, R61 ;  /* 0x00000100403d7824 */ /* 0x000fc400078e023d */
[----:B------:R-:W-:Y:S02]  /*2c20*/  IMAD R9, R58, 0x100, R51 ;  /* 0x000001003a097824 */ /* 0x000fe400078e0233 */
[----:B------:R-:W-:Y:S01]  /*2c30*/  IMAD R53, R60, 0x100, R53 ;  /* 0x000001003c357824 */ /* 0x000fe200078e0235 */
[----:B------:R-:W-:Y:S02]  /*2c40*/  ISETP.NE.U32.AND P0, PT, RZ, UR6, PT ;  /* 0x00000006ff007c0c */ /* 0x000fe4000bf05070 */
[----:B------:R-:W-:Y:S02]  /*2c50*/  F2FP.F16.E4M3.UNPACK_B R4, R10.H1 ;  /* 0x0000000aff04723e */ /* 0x000fe400030006ff */
[----:B------:R-:W-:Y:S01]  /*2c60*/  F2FP.F16.E4M3.UNPACK_B R5, R11.H1 ;  /* 0x0000000bff05723e */ /* 0x000fe200030006ff */
[----:B------:R-:W-:Y:S01]  /*2c70*/  USHF.R.S32.HI UR11, URZ, 0x1f, UR4 ;  /* 0x0000001f3f0b7899 */ /* 0x000fe20008011404 */
[----:B------:R-:W-:Y:S01]  /*2c80*/  F2FP.F16.E4M3.UNPACK_B R8, R8 ;  /* 0x00000008ff08723e */ /* 0x000fe200020006ff */
[----:B------:R-:W-:Y:S01]  /*2c90*/  UIADD3 UR38, UP0, UR4, UR38, URZ ;  /* 0x0000002604267290 */ /* 0x000fe2000ff1e03f */
[----:B------:R-:W-:Y:S01]  /*2ca0*/  F2FP.F16.E4M3.UNPACK_B R10, R61 ;  /* 0x0000003dff0a723e */ /* 0x000fe200020006ff */
[----:B------:R-:W-:Y:S01]  /*2cb0*/  UIADD3 UR36, UP4, UR4, UR36, URZ ;  /* 0x0000002404247290 */ /* 0x000fe2000ff9e03f */
[----:B------:R-:W-:Y:S01]  /*2cc0*/  F2FP.F16.E4M3.UNPACK_B R9, R9 ;  /* 0x00000009ff09723e */ /* 0x000fe200020006ff */
[----:B------:R-:W-:Y:S01]  /*2cd0*/  UIADD3 UR34, UP3, UR4, UR34, URZ ;  /* 0x0000002204227290 */ /* 0x000fe2000ff7e03f */
[----:B------:R-:W-:Y:S01]  /*2ce0*/  F2FP.F16.E4M3.UNPACK_B R11, R53 ;  /* 0x00000035ff0b723e */ /* 0x000fe200020006ff */
[----:B------:R-:W-:-:S02]  /*2cf0*/  UIADD3 UR32, UP6, UR4, UR32, URZ ;  /* 0x0000002004207290 */ /* 0x000fc4000ffde03f */
[----:B------:R-:W-:Y:S02]  /*2d00*/  UIADD3 UR30, UP5, UR4, UR30, URZ ;  /* 0x0000001e041e7290 */ /* 0x000fe4000ffbe03f */
[----:B------:R-:W-:Y:S02]  /*2d10*/  UIADD3 UR28, UP2, UR4, UR28, URZ ;  /* 0x0000001c041c7290 */ /* 0x000fe4000ff5e03f */
[----:B------:R-:W-:Y:S01]  /*2d20*/  UIADD3 UR26, UP1, UR4, UR26, URZ ;  /* 0x0000001a041a7290 */ /* 0x000fe2000ff3e03f */
[----:B------:R-:W-:Y:S02]  /*2d30*/  F2FP.F16.E4M3.UNPACK_B R6, R6.H1 ;  /* 0x00000006ff06723e */ /* 0x000fe400030006ff */
[----:B------:R-:W-:Y:S01]  /*2d40*/  F2FP.F16.E4M3.UNPACK_B R7, R7.H1 ;  /* 0x00000007ff07723e */ /* 0x000fe200030006ff */
[----:B------:R-:W-:Y:S01]  /*2d50*/  UIADD3.X UR39, UR11, UR39, URZ, UP0, !UPT ;  /* 0x000000270b277290 */ /* 0x000fe200087fe43f */
[----:B------:R-:W-:Y:S01]  /*2d60*/  IADD3 R34, P1, R34, UR4, RZ ;  /* 0x0000000422227c10 */ /* 0x000fe2000ff3e0ff */
[----:B------:R-:W-:Y:S01]  /*2d70*/  UIADD3.X UR37, UR11, UR37, URZ, UP4, !UPT ;  /* 0x000000250b257290 */ /* 0x000fe2000a7fe43f */
[----:B------:R-:W-:Y:S01]  /*2d80*/  IADD3 R32, P2, R32, UR4, RZ ;  /* 0x0000000420207c10 */ /* 0x000fe2000ff5e0ff */
[----:B------:R-:W-:-:S02]  /*2d90*/  UIADD3.X UR35, UR11, UR35, URZ, UP3, !UPT ;  /* 0x000000230b237290 */ /* 0x000fc40009ffe43f */
[----:B------:R-:W-:Y:S02]  /*2da0*/  UIADD3.X UR33, UR11, UR33, URZ, UP6, !UPT ;  /* 0x000000210b217290 */ /* 0x000fe4000b7fe43f */
[----:B------:R-:W-:Y:S02]  /*2db0*/  UIADD3.X UR31, UR11, UR31, URZ, UP5, !UPT ;  /* 0x0000001f0b1f7290 */ /* 0x000fe4000affe43f */
[----:B------:R-:W-:Y:S02]  /*2dc0*/  UIADD3.X UR29, UR11, UR29, URZ, UP2, !UPT ;  /* 0x0000001d0b1d7290 */ /* 0x000fe400097fe43f */
[----:B------:R-:W-:Y:S01]  /*2dd0*/  UIADD3.X UR27, UR11, UR27, URZ, UP1, !UPT ;  /* 0x0000001b0b1b7290 */ /* 0x000fe20008ffe43f */
[----:B------:R-:W-:Y:S01]  /*2de0*/  HMMA.16816.F32 R12, R8, R4, R12 ;  /* 0x00000004080c723c */ /* 0x000fe2000000180c */
[----:B------:R-:W-:Y:S02]  /*2df0*/  UIADD3 UR24, UP0, UR4, UR24, URZ ;  /* 0x0000001804187290 */ /* 0x000fe4000ff1e03f */
[----:B------:R-:W-:-:S02]  /*2e00*/  UIADD3 UR22, UP4, UR4, UR22, URZ ;  /* 0x0000001604167290 */ /* 0x000fc4000ff9e03f */
[----:B------:R-:W-:Y:S02]  /*2e10*/  UIADD3 UR20, UP3, UR4, UR20, URZ ;  /* 0x0000001404147290 */ /* 0x000fe4000ff7e03f */
[----:B------:R-:W-:Y:S02]  /*2e20*/  UIADD3 UR18, UP6, UR4, UR18, URZ ;  /* 0x0000001204127290 */ /* 0x000fe4000ffde03f */
[----:B------:R-:W-:Y:S02]  /*2e30*/  UIADD3 UR16, UP5, UR4, UR16, URZ ;  /* 0x0000001004107290 */ /* 0x000fe4000ffbe03f */
[----:B------:R-:W-:Y:S02]  /*2e40*/  UIADD3 UR14, UP2, UR4, UR14, URZ ;  /* 0x0000000e040e7290 */ /* 0x000fe4000ff5e03f */
[----:B------:R-:W-:Y:S01]  /*2e50*/  UIADD3 UR13, UP1, UR4, UR13, URZ ;  /* 0x0000000d040d7290 */ /* 0x000fe2000ff3e03f */
[----:B------:R-:W-:Y:S01]  /*2e60*/  IMAD.U32 R4, RZ, RZ, UR7 ;  /* 0x00000007ff047e24 */ /* 0x000fe2000f8e00ff */
[----:B------:R-:W-:Y:S01]  /*2e70*/  IADD3 R31, P3, R31, UR7, RZ ;  /* 0x000000071f1f7c10 */ /* 0x000fe2000ff7e0ff */
[----:B------:R-:W-:Y:S01]  /*2e80*/  UIADD3 UR12, UR12, -0x40, URZ ;  /* 0xffffffc00c0c7890 */ /* 0x000fe2000fffe03f */
[----:B------:R-:W-:Y:S01]  /*2e90*/  HMMA.16816.F32 R16, R8, R6, R16 ;  /* 0x000000060810723c */ /* 0x000fe20000001810 */
[----:B------:R-:W-:-:S02]  /*2ea0*/  UIADD3.X UR25, UR11, UR25, URZ, UP0, !UPT ;  /* 0x000000190b197290 */ /* 0x000fc400087fe43f */
[----:B------:R-:W-:Y:S01]  /*2eb0*/  IADD3.X R36, R36, UR11, RZ, P1, !PT ;  /* 0x0000000b24247c10 */ /* 0x000fe20008ffe4ff */
[----:B------:R-:W-:Y:S02]  /*2ec0*/  UIADD3.X UR23, UR11, UR23, URZ, UP4, !UPT ;  /* 0x000000170b177290 */ /* 0x000fe4000a7fe43f */
[----:B------:R-:W-:Y:S01]  /*2ed0*/  IADD3.X R35, R35, UR11, RZ, P2, !PT ;  /* 0x0000000b23237c10 */ /* 0x000fe200097fe4ff */
[----:B------:R-:W-:Y:S02]  /*2ee0*/  UIADD3.X UR21, UR11, UR21, URZ, UP3, !UPT ;  /* 0x000000150b157290 */ /* 0x000fe40009ffe43f */
[----:B------:R-:W-:Y:S02]  /*2ef0*/  UIADD3.X UR19, UR11, UR19, URZ, UP6, !UPT ;  /* 0x000000130b137290 */ /* 0x000fe4000b7fe43f */
[----:B------:R-:W-:Y:S02]  /*2f00*/  UIADD3.X UR17, UR11, UR17, URZ, UP5, !UPT ;  /* 0x000000110b117290 */ /* 0x000fe4000affe43f */
[----:B------:R-:W-:-:S02]  /*2f10*/  UIADD3.X UR15, UR11, UR15, URZ, UP2, !UPT ;  /* 0x0000000f0b0f7290 */ /* 0x000fc400097fe43f */
[----:B------:R-:W-:Y:S01]  /*2f20*/  UIADD3.X UR10, UR11, UR10, URZ, UP1, !UPT ;  /* 0x0000000a0b0a7290 */ /* 0x000fe20008ffe43f */
[----:B------:R-:W-:Y:S01]  /*2f30*/  LEA.HI.X.SX32 R33, R4, R33, 0x1, P3 ;  /* 0x0000002104217211 */ /* 0x000fe200018f0eff */
[----:B------:R-:W-:Y:S10]  /*2f40*/  @P0 BRA `(.L_x_2) ;  /* 0xffffffec00980947 */ /* 0x000ff4000383ffff */
.L_x_1:
[----:B------:R-:W-:Y:S01]  /*2f50*/  BAR.SYNC.DEFER_BLOCKING 0x0 ;  /* 0x0000000000007b1d */ /* 0x000fe20000010000 */
[C---:B------:R-:W-:Y:S01]  /*2f60*/  IMAD.SHL.U32 R4, R0.reuse, 0x20, RZ ;  /* 0x0000002000047824 */ /* 0x040fe200078e00ff */
[----:B------:R-:W-:Y:S01]  /*2f70*/  SHF.R.U32.HI R6, RZ, 0x4, R0 ;  /* 0x00000004ff067819 */ /* 0x000fe20000011600 */
[----:B------:R-:W-:Y:S01]  /*2f80*/  IMAD.SHL.U32 R7, R0, 0x4, RZ ;  /* 0x0000000400077824 */ /* 0x000fe200078e00ff */
[----:B------:R-:W-:Y:S01]  /*2f90*/  F2FP.SATFINITE.E4M3.F32.PACK_AB_MERGE_C R12, R13, R12, RZ ;  /* 0x0000000c0d0c723e */ /* 0x000fe200048070ff */
[----:B------:R-:W-:Y:S01]  /*2fa0*/  IMAD.IADD R25, R27, 0x1, R25 ;  /* 0x000000011b197824 */ /* 0x000fe200078e0219 */
[----:B------:R-:W-:Y:S01]  /*2fb0*/  LOP3.LUT R5, R4, 0x60, RZ, 0xc0, !PT ;  /* 0x0000006004057812 */ /* 0x000fe200078ec0ff */
[----:B------:R-:W-:Y:S01]  /*2fc0*/  ULDC UR4, c[0x0][0x244] ;  /* 0x0000910000047ab9 */ /* 0x000fe20000000800 */
[----:B------:R-:W0:Y:S01]  /*2fd0*/  S2R R10, SR_TID.X ;  /* 0x00000000000a7919 */ /* 0x000e220000002100 */
[----:B------:R-:W-:Y:S01]  /*2fe0*/  F2FP.SATFINITE.E4M3.F32.PACK_AB_MERGE_C R14, R15, R14, RZ ;  /* 0x0000000e0f0e723e */ /* 0x000fe200048070ff */
[----:B------:R-:W-:Y:S01]  /*2ff0*/  ULDC.64 UR6, c[0x0][0x220] ;  /* 0x0000880000067ab9 */ /* 0x000fe20000000a00 */
[----:B------:R-:W-:Y:S01]  /*3000*/  F2FP.SATFINITE.E4M3.F32.PACK_AB_MERGE_C R17, R17, R16, RZ ;  /* 0x000000101111723e */ /* 0x000fe200048070ff */
[----:B------:R-:W-:Y:S01]  /*3010*/  ULDC.64 UR10, c[0x0][0x228] ;  /* 0x00008a00000a7ab9 */ /* 0x000fe20000000a00 */
[----:B------:R-:W-:-:S02]  /*3020*/  F2FP.SATFINITE.E4M3.F32.PACK_AB_MERGE_C R19, R19, R18, RZ ;  /* 0x000000121313723e */ /* 0x000fc400048070ff */
[----:B------:R-:W-:Y:S02]  /*3030*/  ISETP.NE.U32.AND P0, PT, R71, RZ, PT ;  /* 0x000000ff4700720c */ /* 0x000fe40003f05070 */
[----:B------:R-:W-:Y:S02]  /*3040*/  LOP3.LUT R9, R6, 0x102, R7, 0xc8, !PT ;  /* 0x0000010206097812 */ /* 0x000fe400078ec807 */
[----:B------:R-:W-:Y:S02]  /*3050*/  LOP3.LUT R8, R5, 0x1c, R0, 0xf8, !PT ;  /* 0x0000001c05087812 */ /* 0x000fe400078ef800 */
[----:B------:R-:W-:Y:S02]  /*3060*/  LOP3.LUT R0, R12, 0xffff, RZ, 0xc0, !PT ;  /* 0x0000ffff0c007812 */ /* 0x000fe400078ec0ff */
[----:B------:R-:W-:Y:S02]  /*3070*/  LOP3.LUT R5, R17, 0xffff, RZ, 0xc0, !PT ;  /* 0x0000ffff11057812 */ /* 0x000fe400078ec0ff */
[----:B------:R-:W-:-:S02]  /*3080*/  LOP3.LUT R4, R14, 0xffff, RZ, 0xc0, !PT ;  /* 0x0000ffff0e047812 */ /* 0x000fc400078ec0ff */
[----:B------:R-:W-:Y:S02]  /*3090*/  LOP3.LUT R7, R19, 0xffff, RZ, 0xc0, !PT ;  /* 0x0000ffff13077812 */ /* 0x000fe400078ec0ff */
[----:B------:R-:W-:Y:S02]  /*30a0*/  SEL R6, RZ, 0x440, !P0 ;  /* 0x00000440ff067807 */ /* 0x000fe40004000000 */
[----:B------:R-:W-:Y:S02]  /*30b0*/  SHF.R.U32.HI R0, RZ, 0x8, R0 ;  /* 0x00000008ff007819 */ /* 0x000fe40000011600 */
[----:B------:R-:W-:Y:S02]  /*30c0*/  SHF.R.U32.HI R5, RZ, 0x8, R5 ;  /* 0x00000008ff057819 */ /* 0x000fe40000011605 */
[----:B------:R-:W-:Y:S02]  /*30d0*/  SHF.R.U32.HI R4, RZ, 0x8, R4 ;  /* 0x00000008ff047819 */ /* 0x000fe40000011604 */
[----:B------:R-:W-:-:S02]  /*30e0*/  SHF.R.U32.HI R7, RZ, 0x8, R7 ;  /* 0x00000008ff077819 */ /* 0x000fc40000011607 */
[----:B------:R-:W-:Y:S02]  /*30f0*/  LOP3.LUT R6, R9, R8, R6, 0xf6, !PT ;  /* 0x0000000809067212 */ /* 0x000fe400078ef606 */
[----:B------:R-:W-:Y:S02]  /*3100*/  PRMT R13, R17, 0x7604, R12 ;  /* 0x00007604110d7816 */ /* 0x000fe4000000000c */
[----:B------:R-:W-:Y:S01]  /*3110*/  PRMT R5, R5, 0x7604, R0 ;  /* 0x0000760405057816 */ /* 0x000fe20000000000 */
[----:B------:R-:W-:Y:S01]  /*3120*/  IMAD R0, R2, UR4, RZ ;  /* 0x0000000402007c24 */ /* 0x000fe2000f8e02ff */
[----:B------:R-:W-:Y:S01]  /*3130*/  PRMT R7, R7, 0x7604, R4 ;  /* 0x0000760407077816 */ /* 0x000fe20000000004 */
[----:B------:R-:W-:Y:S01]  /*3140*/  STS.U16 [R6+UR5], R13 ;  /* 0x0000000d06007988 */ /* 0x000fe20008000405 */
[----:B------:R-:W-:Y:S01]  /*3150*/  PRMT R15, R19, 0x7604, R14 ;  /* 0x00007604130f7816 */ /* 0x000fe2000000000e */
[----:B------:R-:W-:Y:S01]  /*3160*/  ULDC UR4, c[0x0][0x248] ;  /* 0x0000920000047ab9 */ /* 0x000fe20000000800 */
[----:B------:R-:W-:Y:S01]  /*3170*/  LOP3.LUT R4, R6, 0x20, RZ, 0x3c, !PT ;  /* 0x0000002006047812 */ /* 0x000fe200078e3cff */
[----:B------:R-:W-:Y:S01]  /*3180*/  STS.U16 [R6+UR5+0x80], R5 ;  /* 0x0000800506007988 */ /* 0x000fe20008000405 */
[----:B------:R-:W-:Y:S01]  /*3190*/  LOP3.LUT R11, R28, 0x600, RZ, 0xc0, !PT ;  /* 0x000006001c0b7812 */ /* 0x000fe200078ec0ff */
[----:B------:R-:W-:Y:S01]  /*31a0*/  IMAD R14, R25, UR4, RZ ;  /* 0x00000004190e7c24 */ /* 0x000fe2000f8e02ff */
[----:B0-----:R-:W-:Y:S01]  /*31b0*/  LOP3.LUT R10, R10, 0xc0, RZ, 0xc0, !PT ;  /* 0x000000c00a0a7812 */ /* 0x001fe200078ec0ff */
[----:B------:R-:W-:Y:S01]  /*31c0*/  STS.U16 [R4+UR5+0x200], R15 ;  /* 0x0002000f04007988 */ /* 0x000fe20008000405 */
[----:B------:R-:W-:Y:S01]  /*31d0*/  IADD3 R17, P1, R0, UR6, RZ ;  /* 0x0000000600117c10 */ /* 0x000fe2000ff3e0ff */
[----:B------:R-:W-:Y:S01]  /*31e0*/  IMAD R11, R26, 0x4, R11 ;  /* 0x000000041a0b7824 */ /* 0x000fe200078e020b */
[----:B------:R-:W-:Y:S01]  /*31f0*/  SHF.R.U32.HI R8, RZ, 0x1, R10 ;  /* 0x00000001ff087819 */ /* 0x000fe2000001160a */
[----:B------:R0:W-:Y:S01]  /*3200*/  STS.U16 [R4+UR5+0x280], R7 ;  /* 0x0002800704007988 */ /* 0x0001e20008000405 */
[----:B------:R-:W-:Y:S02]  /*3210*/  BAR.SYNC.DEFER_BLOCKING 0x0 ;  /* 0x0000000000007b1d */ /* 0x000fe40000010000 */
[----:B------:R-:W-:-:S02]  /*3220*/  LOP3.LUT R11, R11, R8, RZ, 0x3c, !PT ;  /* 0x000000080b0b7212 */ /* 0x000fc400078e3cff */
[----:B------:R-:W-:Y:S02]  /*3230*/  ISETP.GE.AND P0, PT, R2, UR10, PT ;  /* 0x0000000a02007c0c */ /* 0x000fe4000bf06270 */
[C---:B------:R-:W-:Y:S01]  /*3240*/  LOP3.LUT R2, R27.reuse, R24, RZ, 0xfc, !PT ;  /* 0x000000181b027212 */ /* 0x040fe200078efcff */
[C---:B0-----:R-:W-:Y:S01]  /*3250*/  IMAD.IADD R7, R27.reuse, 0x1, R3 ;  /* 0x000000011b077824 */ /* 0x041fe200078e0203 */
[----:B------:R-:W-:Y:S02]  /*3260*/  LEA.HI.X.SX32 R19, R0, UR7, 0x1, P1 ;  /* 0x0000000700137c11 */ /* 0x000fe400088f0eff */
[--C-:B------:R-:W-:Y:S01]  /*3270*/  LOP3.LUT R0, R27, 0x8, R24.reuse, 0xfe, !PT ;  /* 0x000000081b007812 */ /* 0x100fe200078efe18 */
[C---:B------:R-:W-:Y:S01]  /*3280*/  IMAD R5, R2.reuse, UR4, RZ ;  /* 0x0000000402057c24 */ /* 0x040fe2000f8e02ff */
[----:B------:R-:W-:Y:S01]  /*3290*/  ISETP.LT.AND P1, PT, R2, UR11, !P0 ;  /* 0x0000000b02007c0c */ /* 0x000fe2000c721270 */
[----:B------:R-:W-:Y:S01]  /*32a0*/  IMAD R10, R7, UR4, RZ ;  /* 0x00000004070a7c24 */ /* 0x000fe2000f8e02ff */
[C---:B------:R-:W-:Y:S01]  /*32b0*/  ISETP.LT.AND P4, PT, R0.reuse, UR11, !P0 ;  /* 0x0000000b00007c0c */ /* 0x040fe2000c781270 */
[----:B------:R-:W-:Y:S01]  /*32c0*/  IMAD R8, R0, UR4, RZ ;  /* 0x0000000400087c24 */ /* 0x000fe2000f8e02ff */
[----:B------:R-:W-:-:S02]  /*32d0*/  LOP3.LUT R0, R27, 0x30, R24, 0xfe, !PT ;  /* 0x000000301b007812 */ /* 0x000fc400078efe18 */
[C-C-:B------:R-:W-:Y:S02]  /*32e0*/  LOP3.LUT R9, R27.reuse, 0x28, R24.reuse, 0xfe, !PT ;  /* 0x000000281b097812 */ /* 0x140fe400078efe18 */
[--C-:B------:R-:W-:Y:S01]  /*32f0*/  LOP3.LUT R6, R27, 0x20, R24.reuse, 0xfe, !PT ;  /* 0x000000201b067812 */ /* 0x100fe200078efe18 */
[----:B------:R-:W-:Y:S01]  /*3300*/  IMAD R13, R0, UR4, RZ ;  /* 0x00000004000d7c24 */ /* 0x000fe2000f8e02ff */
[-C--:B------:R-:W-:Y:S01]  /*3310*/  IADD3 R2, P2, R5, R17.reuse, RZ ;  /* 0x0000001105027210 */ /* 0x080fe20007f5e0ff */
[----:B------:R-:W-:Y:S01]  /*3320*/  IMAD R12, R9, UR4, RZ ;  /* 0x00000004090c7c24 */ /* 0x000fe2000f8e02ff */
[----:B------:R-:W-:Y:S01]  /*3330*/  LOP3.LUT R24, R27, 0x10, R24, 0xfe, !PT ;  /* 0x000000101b187812 */ /* 0x000fe200078efe18 */
[----:B------:R-:W0:Y:S01]  /*3340*/  LDS R16, [R11+UR5] ;  /* 0x000000050b107984 */ /* 0x000e220008000800 */
[----:B------:R-:W-:Y:S02]  /*3350*/  IADD3 R4, P3, R8, R17, RZ ;  /* 0x0000001108047210 */ /* 0x000fe40007f7e0ff */
[-C--:B------:R-:W-:Y:S01]  /*3360*/  LEA.HI.X.SX32 R3, R5, R19.reuse, 0x1, P2 ;  /* 0x0000001305037211 */ /* 0x080fe200010f0eff */
[----:B------:R1:W2:Y:S01]  /*3370*/  LDS R15, [R11+UR5+0x100] ;  /* 0x000100050b0f7984 */ /* 0x0002a20008000800 */
[C---:B------:R-:W-:Y:S01]  /*3380*/  ISETP.LT.AND P5, PT, R24.reuse, UR11, !P0 ;  /* 0x0000000b18007c0c */ /* 0x040fe2000c7a1270 */
[----:B------:R-:W-:Y:S01]  /*3390*/  IMAD R24, R24, UR4, RZ ;  /* 0x0000000418187c24 */ /* 0x000fe2000f8e02ff */
[----:B------:R-:W-:-:S02]  /*33a0*/  LEA.HI.X.SX32 R5, R8, R19, 0x1, P3 ;  /* 0x0000001308057211 */ /* 0x000fc400018f0eff */
[C---:B------:R-:W-:Y:S01]  /*33b0*/  ISETP.LT.AND P3, PT, R6.reuse, UR11, !P0 ;  /* 0x0000000b06007c0c */ /* 0x040fe2000c761270 */
[----:B-1----:R-:W-:Y:S01]  /*33c0*/  IMAD R11, R6, UR4, RZ ;  /* 0x00000004060b7c24 */ /* 0x002fe2000f8e02ff */
[----:B------:R-:W-:Y:S02]  /*33d0*/  IADD3 R6, P6, R24, R17, RZ ;  /* 0x0000001118067210 */ /* 0x000fe40007fde0ff */
[C---:B0-----:R-:W-:Y:S02]  /*33e0*/  PRMT R21, R16.reuse, 0x7770, RZ ;  /* 0x0000777010157816 */ /* 0x041fe400000000ff */
[----:B------:R-:W-:-:S03]  /*33f0*/  PRMT R23, R16, 0x7772, RZ ;  /* 0x0000777210177816 */ /* 0x000fc600000000ff */
[----:B------:R0:W-:Y:S04]  /*3400*/  @P1 STG.E.U8 desc[UR8][R2.64], R21 ;  /* 0x0000001502001986 */ /* 0x0001e8000c101108 */
[----:B------:R1:W-:Y:S01]  /*3410*/  @P4 STG.E.U8 desc[UR8][R4.64], R23 ;  /* 0x0000001704004986 */ /* 0x0003e2000c101108 */
[----:B------:R-:W-:Y:S02]  /*3420*/  ISETP.LT.AND P4, PT, R7, UR11, !P0 ;  /* 0x0000000b07007c0c */ /* 0x000fe4000c781270 */
[----:B------:R-:W-:Y:S02]  /*3430*/  LEA.HI.X.SX32 R7, R24, R19, 0x1, P6 ;  /* 0x0000001318077211 */ /* 0x000fe400030f0eff */
[-C--:B------:R-:W-:Y:S02]  /*3440*/  IADD3 R8, P6, R12, R17.reuse, RZ ;  /* 0x000000110c087210 */ /* 0x080fe40007fde0ff */
[----:B0-----:R-:W-:-:S02]  /*3450*/  IADD3 R2, P1, R10, R17, RZ ;  /* 0x000000110a027210 */ /* 0x001fc40007f3e0ff */
[----:B------:R-:W-:Y:S02]  /*3460*/  PRMT R21, R16, 0x7771, RZ ;  /* 0x0000777110157816 */ /* 0x000fe400000000ff */
[----:B-1----:R-:W-:Y:S02]  /*3470*/  IADD3 R4, P2, R11, R17, RZ ;  /* 0x000000110b047210 */ /* 0x002fe40007f5e0ff */
[----:B------:R-:W-:Y:S02]  /*3480*/  LEA.HI.X.SX32 R3, R10, R19, 0x1, P1 ;  /* 0x000000130a037211 */ /* 0x000fe400008f0eff */
[----:B------:R-:W-:Y:S02]  /*3490*/  IADD3 R10, P1, R13, R17, RZ ;  /* 0x000000110d0a7210 */ /* 0x000fe40007f3e0ff */
[----:B------:R-:W-:Y:S02]  /*34a0*/  LEA.HI.X.SX32 R5, R11, R19, 0x1, P2 ;  /* 0x000000130b057211 */ /* 0x000fe400010f0eff */
[----:B------:R-:W-:-:S02]  /*34b0*/  ISETP.LT.AND P2, PT, R9, UR11, !P0 ;  /* 0x0000000b09007c0c */ /* 0x000fc4000c741270 */
[-C--:B------:R-:W-:Y:S02]  /*34c0*/  LEA.HI.X.SX32 R9, R12, R19.reuse, 0x1, P6 ;  /* 0x000000130c097211 */ /* 0x080fe400030f0eff */
[----:B------:R-:W-:Y:S02]  /*34d0*/  LEA.HI.X.SX32 R11, R13, R19, 0x1, P1 ;  /* 0x000000130d0b7211 */ /* 0x000fe400008f0eff */
[----:B------:R-:W-:Y:S02]  /*34e0*/  IADD3 R12, P6, R14, R17, RZ ;  /* 0x000000110e0c7210 */ /* 0x000fe40007fde0ff */
[----:B------:R-:W-:Y:S02]  /*34f0*/  ISETP.LT.AND P1, PT, R0, UR11, !P0 ;  /* 0x0000000b00007c0c */ /* 0x000fe4000c721270 */
[----:B------:R-:W-:Y:S02]  /*3500*/  ISETP.LT.AND P0, PT, R25, UR11, !P0 ;  /* 0x0000000b19007c0c */ /* 0x000fe4000c701270 */
[----:B--2---:R-:W-:-:S02]  /*3510*/  PRMT R17, R15, 0x7770, RZ ;  /* 0x000077700f117816 */ /* 0x004fc400000000ff */
[----:B------:R-:W-:Y:S02]  /*3520*/  LEA.HI.X.SX32 R13, R14, R19, 0x1, P6 ;  /* 0x000000130e0d7211 */ /* 0x000fe400030f0eff */
[C---:B------:R-:W-:Y:S01]  /*3530*/  PRMT R19, R15.reuse, 0x7772, RZ ;  /* 0x000077720f137816 */ /* 0x040fe200000000ff */
[----:B------:R0:W-:Y:S01]  /*3540*/  @P5 STG.E.U8 desc[UR8][R6.64], R17 ;  /* 0x0000001106005986 */ /* 0x0001e2000c101108 */
[----:B------:R-:W-:Y:S02]  /*3550*/  PRMT R23, R16, 0x7773, RZ ;  /* 0x0000777310177816 */ /* 0x000fe400000000ff */
[C---:B------:R-:W-:Y:S01]  /*3560*/  PRMT R25, R15.reuse, 0x7771, RZ ;  /* 0x000077710f197816 */ /* 0x040fe200000000ff */
[----:B------:R0:W-:Y:S01]  /*3570*/  @P4 STG.E.U8 desc[UR8][R2.64], R19 ;  /* 0x0000001302004986 */ /* 0x0001e2000c101108 */
[----:B------:R-:W-:-:S03]  /*3580*/  PRMT R15, R15, 0x7773, RZ ;  /* 0x000077730f0f7816 */ /* 0x000fc600000000ff */
[----:B------:R0:W-:Y:S04]  /*3590*/  @P3 STG.E.U8 desc[UR8][R4.64], R21 ;  /* 0x0000001504003986 */ /* 0x0001e8000c101108 */
[----:B------:R0:W-:Y:S04]  /*35a0*/  @P2 STG.E.U8 desc[UR8][R8.64], R23 ;  /* 0x0000001708002986 */ /* 0x0001e8000c101108 */
[----:B------:R0:W-:Y:S01]  /*35b0*/  @P1 STG.E.U8 desc[UR8][R10.64], R25 ;  /* 0x000000190a001986 */ /* 0x0001e2000c101108 */
[----:B------:R-:W-:Y:S05]  /*35c0*/  @!P0 EXIT ;  /* 0x000000000000894d */ /* 0x000fea0003800000 */
[----:B------:R-:W-:Y:S01]  /*35d0*/  STG.E.U8 desc[UR8][R12.64], R15 ;  /* 0x0000000f0c007986 */ /* 0x000fe2000c101108 */
[----:B------:R-:W-:Y:S05]  /*35e0*/  EXIT ;  /* 0x000000000000794d */ /* 0x000fea0003800000 */
.L_x_3:
[----:B------:R-:W-:-:S00]  /*35f0*/  BRA `(.L_x_3) ;  /* 0xfffffffc00fc7947 */ /* 0x000fc0000383ffff */
[----:B------:R-:W-:-:S00]  /*3600*/  NOP ;  /* 0x0000000000007918 */ /* 0x000fc00000000000 */
[----:B------:R-:W-:-:S00]  /*3610*/  NOP ;  /* 0x0000000000007918 */ /* 0x000fc00000000000 */
[----:B------:R-:W-:-:S00]  /*3620*/  NOP ;  /* 0x0000000000007918 */ /* 0x000fc00000000000 */
[----:B------:R-:W-:-:S00]  /*3630*/  NOP ;  /* 0x0000000000007918 */ /* 0x000fc00000000000 */
[----:B------:R-:W-:-:S00]  /*3640*/  NOP ;  /* 0x0000000000007918 */ /* 0x000fc00000000000 */
[----:B------:R-:W-:-:S00]  /*3650*/  NOP ;  /* 0x0000000000007918 */ /* 0x000fc00000000000 */
[----:B------:R-:W-:-:S00]  /*3660*/  NOP ;  /* 0x0000000000007918 */ /* 0x000fc00000000000 */
[----:B------:R-:W-:-:S00]  /*3670*/  NOP ;  /* 0x0000000000007918 */ /* 0x000fc00000000000 */
.L_x_4:


//--------------------- .nv.shared.matmul_kernel  --------------------------
	.section	.nv.shared.matmul_kernel,"aw",@nobits
	.sectionflags	@""
	.align	16
	.zero		1024


//--------------------- .nv.shared.reserved.0     --------------------------
	.section	.nv.shared.reserved.0,"aw",@nobits
	.weak		__nv_reservedSMEM_offset_0_alias
	.size		__nv_reservedSMEM_offset_0_alias, 0, 0
	.other		__nv_reservedSMEM_offset_0_alias,@"STO_CUDA_RESERVED_SHARED STV_DEFAULT"
__nv_reservedSMEM_offset_0_alias:
	.zero		0


//--------------------- .nv.constant0.matmul_kernel --------------------------
	.section	.nv.constant0.matmul_kernel,"a",@progbits
	.sectionflags	@""
	.align	4
.nv.constant0.matmul_kernel:
	.zero		608


//--------------------- SYMBOLS --------------------------

	.type		.nv.reservedSmem.offset0,@object
	.size		.nv.reservedSmem.offset0,0x4
